	.target	sm_100a

	.elftype	@"ET_EXEC"


//--------------------- .note.nv.tkinfo           --------------------------
	.section	.note.nv.tkinfo,"",@"SHT_NOTE"
	.sectionflags	@"SHF_NOTE_NV_TKINFO"
	.tkinfo
        /*0018*/ 	.word	0x00000002
        /*0030*/ 	.string	""
        /*0030*/ 	.string	"ptxas"
        /*0030*/ 	.string	"Cuda compilation tools, release 13.0, V13.0.88"
        /*0030*/ 	.string	"Build cuda_13.0.r13.0/compiler.36424714_0"
        /*0030*/ 	.string	"-arch sm_100a -m 64 "



//--------------------- .note.nv.cuinfo           --------------------------
	.section	.note.nv.cuinfo,"",@"SHT_NOTE"
	.sectionflags	@"SHF_NOTE_NV_CUINFO"
        /*0018*/ 	.short	0x0002
        /*001a*/ 	.short	0x0064
        /*001c*/ 	.short	0x0082
	.zero		2


//--------------------- .nv.info                  --------------------------
	.section	.nv.info,"",@"SHT_CUDA_INFO"
	.align	4


	//----- nvinfo : EIATTR_REGCOUNT
	.align		4
        /*0000*/ 	.byte	0x04, 0x2f
        /*0002*/ 	.short	(.L_16 - .L_15)
	.align		4
.L_15:
        /*0004*/ 	.word	index@(_ZN7cutlass13device_kernelINS_4gemm6kernel13GemmUniversalIN4cute5tupleIJiiiiEEENS1_10collective13CollectiveMmaINS1_35MainloopSm100TmaUmmaWarpSpecializedILi26ELi2ELi4ENS5_IJNS4_1CILi1EEESB_SB_EEEEENS5_IJNSA_ILi128EEENSA_ILi8EEENSA_ILi32EEEEEENS_10bfloat16_tENS5_IJlSB_lEEESI_SJ_NS4_8TiledMMAINS4_8MMA_AtomIJNS4_20SM100_MMA_F16BF16_SSISI_SI_fLi128ELi8ELNS4_4UMMA5MajorE0ELSO_0ELNSN_7ScaleInE0ELSP_0EEEEEENS4_6LayoutISC_NS5_IJNSA_ILi0EEEST_ST_EEEEENS5_IJNS4_10UnderscoreESW_SW_EEEEENS4_13SM90_TMA_LOADENS4_14ComposedLayoutINS4_7SwizzleILi2ELi4ELi3EEENS4_18smem_ptr_flag_bitsILi16EEENSS_INS5_IJSF_SG_EEENS5_IJSG_SB_EEEEEEEvNS4_8identityESZ_S18_vS19_EENS_8epilogue10collective18CollectiveEpilogueINS1B_23Sm100TmaWarpSpecializedILi2ELi1ELi8ELb1ELb0EEEJSH_NS5_IJNSS_ISE_SB_EENSS_ISF_SB_EEEEESI_SJ_SI_SJ_NS1B_6fusion15FusionCallbacksIS1F_NS1J_17LinearCombinationISI_fSI_fLNS_15FloatRoundStyleE2EEESH_S1I_JEEENS4_5SM1004TMEM4LOAD25SM100_TMEM_LOAD_32dp32b8xESZ_NS10_INS11_ILi0ELi4ELi3EEES14_NSS_INS5_IJSF_SF_EEENS5_IJSF_SB_EEEEEEENS4_39AutoVectorizingCopyWithAssumedAlignmentILi128EEENS4_14SM90_TMA_STOREES1X_S1Z_S1Z_EEEvvEEEEvNT_6ParamsE)
        /*0008*/ 	.word	0x00000040


	//----- nvinfo : EIATTR_FRAME_SIZE
	.align		4
.L_16:
        /*000c*/ 	.byte	0x04, 0x11
        /*000e*/ 	.short	(.L_18 - .L_17)
	.align		4
.L_17:
        /*0010*/ 	.word	index@($__internal_2_$__cuda_sm10x_tcgen05_guardrail_trap_unallocated_columns_being_dealloced)
        /*0014*/ 	.word	0x00000000


	//----- nvinfo : EIATTR_FRAME_SIZE
	.align		4
.L_18:
        /*0018*/ 	.byte	0x04, 0x11
        /*001a*/ 	.short	(.L_20 - .L_19)
	.align		4
.L_19:
        /*001c*/ 	.word	index@($__internal_1_$__cuda_sm10x_tcgen05_guardrail_trap_phase_invalid_during_alloc)
        /*0020*/ 	.word	0x00000000


	//----- nvinfo : EIATTR_FRAME_SIZE
	.align		4
.L_20:
        /*0024*/ 	.byte	0x04, 0x11
        /*0026*/ 	.short	(.L_22 - .L_21)
	.align		4
.L_21:
        /*0028*/ 	.word	index@($__internal_0_$__cuda_sm10x_tcgen05_guardrail_trap_col_being_dealloced_not_returned_by_alloc)
        /*002c*/ 	.word	0x00000000


	//----- nvinfo : EIATTR_FRAME_SIZE
	.align		4
.L_22:
        /*0030*/ 	.byte	0x04, 0x11
        /*0032*/ 	.short	(.L_24 - .L_23)
	.align		4
.L_23:
        /*0034*/ 	.word	index@(_ZN7cutlass13device_kernelINS_4gemm6kernel13GemmUniversalIN4cute5tupleIJiiiiEEENS1_10collective13CollectiveMmaINS1_35MainloopSm100TmaUmmaWarpSpecializedILi26ELi2ELi4ENS5_IJNS4_1CILi1EEESB_SB_EEEEENS5_IJNSA_ILi128EEENSA_ILi8EEENSA_ILi32EEEEEENS_10bfloat16_tENS5_IJlSB_lEEESI_SJ_NS4_8TiledMMAINS4_8MMA_AtomIJNS4_20SM100_MMA_F16BF16_SSISI_SI_fLi128ELi8ELNS4_4UMMA5MajorE0ELSO_0ELNSN_7ScaleInE0ELSP_0EEEEEENS4_6LayoutISC_NS5_IJNSA_ILi0EEEST_ST_EEEEENS5_IJNS4_10UnderscoreESW_SW_EEEEENS4_13SM90_TMA_LOADENS4_14ComposedLayoutINS4_7SwizzleILi2ELi4ELi3EEENS4_18smem_ptr_flag_bitsILi16EEENSS_INS5_IJSF_SG_EEENS5_IJSG_SB_EEEEEEEvNS4_8identityESZ_S18_vS19_EENS_8epilogue10collective18CollectiveEpilogueINS1B_23Sm100TmaWarpSpecializedILi2ELi1ELi8ELb1ELb0EEEJSH_NS5_IJNSS_ISE_SB_EENSS_ISF_SB_EEEEESI_SJ_SI_SJ_NS1B_6fusion15FusionCallbacksIS1F_NS1J_17LinearCombinationISI_fSI_fLNS_15FloatRoundStyleE2EEESH_S1I_JEEENS4_5SM1004TMEM4LOAD25SM100_TMEM_LOAD_32dp32b8xESZ_NS10_INS11_ILi0ELi4ELi3EEES14_NSS_INS5_IJSF_SF_EEENS5_IJSF_SB_EEEEEEENS4_39AutoVectorizingCopyWithAssumedAlignmentILi128EEENS4_14SM90_TMA_STOREES1X_S1Z_S1Z_EEEvvEEEEvNT_6ParamsE)
        /*0038*/ 	.word	0x00000000


	//----- nvinfo : EIATTR_MIN_STACK_SIZE
	.align		4
.L_24:
        /*003c*/ 	.byte	0x04, 0x12
        /*003e*/ 	.short	(.L_26 - .L_25)
	.align		4
.L_25:
        /*0040*/ 	.word	index@(_ZN7cutlass13device_kernelINS_4gemm6kernel13GemmUniversalIN4cute5tupleIJiiiiEEENS1_10collective13CollectiveMmaINS1_35MainloopSm100TmaUmmaWarpSpecializedILi26ELi2ELi4ENS5_IJNS4_1CILi1EEESB_SB_EEEEENS5_IJNSA_ILi128EEENSA_ILi8EEENSA_ILi32EEEEEENS_10bfloat16_tENS5_IJlSB_lEEESI_SJ_NS4_8TiledMMAINS4_8MMA_AtomIJNS4_20SM100_MMA_F16BF16_SSISI_SI_fLi128ELi8ELNS4_4UMMA5MajorE0ELSO_0ELNSN_7ScaleInE0ELSP_0EEEEEENS4_6LayoutISC_NS5_IJNSA_ILi0EEEST_ST_EEEEENS5_IJNS4_10UnderscoreESW_SW_EEEEENS4_13SM90_TMA_LOADENS4_14ComposedLayoutINS4_7SwizzleILi2ELi4ELi3EEENS4_18smem_ptr_flag_bitsILi16EEENSS_INS5_IJSF_SG_EEENS5_IJSG_SB_EEEEEEEvNS4_8identityESZ_S18_vS19_EENS_8epilogue10collective18CollectiveEpilogueINS1B_23Sm100TmaWarpSpecializedILi2ELi1ELi8ELb1ELb0EEEJSH_NS5_IJNSS_ISE_SB_EENSS_ISF_SB_EEEEESI_SJ_SI_SJ_NS1B_6fusion15FusionCallbacksIS1F_NS1J_17LinearCombinationISI_fSI_fLNS_15FloatRoundStyleE2EEESH_S1I_JEEENS4_5SM1004TMEM4LOAD25SM100_TMEM_LOAD_32dp32b8xESZ_NS10_INS11_ILi0ELi4ELi3EEES14_NSS_INS5_IJSF_SF_EEENS5_IJSF_SB_EEEEEEENS4_39AutoVectorizingCopyWithAssumedAlignmentILi128EEENS4_14SM90_TMA_STOREES1X_S1Z_S1Z_EEEvvEEEEvNT_6ParamsE)
        /*0044*/ 	.word	0x00000000
.L_26:


//--------------------- .nv.compat                --------------------------
	.section	.nv.compat,"",@"SHT_CUDA_COMPAT_INFO"
	.align	4
        /*0000*/ 	.byte	0x02, 0x09, 0x01, 0x00, 0x02, 0x02, 0x02, 0x00, 0x02, 0x05, 0x05, 0x00, 0x03, 0x07, 0x01, 0x01
        /*0010*/ 	.byte	0x02, 0x03, 0x01, 0x00, 0x02, 0x06, 0x01, 0x00, 0x04, 0x0b, 0x08, 0x00, 0x09, 0x00, 0x00, 0x00
        /*0020*/ 	.byte	0x00, 0x00, 0x00, 0x00


//--------------------- .nv.info._ZN7cutlass13device_kernelINS_4gemm6kernel13GemmUniversalIN4cute5tupleIJiiiiEEENS1_10collective13CollectiveMmaINS1_35MainloopSm100TmaUmmaWarpSpecializedILi26ELi2ELi4ENS5_IJNS4_1CILi1EEESB_SB_EEEEENS5_IJNSA_ILi128EEENSA_ILi8EEENSA_ILi32EEEEEENS_10bfloat16_tENS5_IJlSB_lEEESI_SJ_NS4_8TiledMMAINS4_8MMA_AtomIJNS4_20SM100_MMA_F16BF16_SSISI_SI_fLi128ELi8ELNS4_4UMMA5MajorE0ELSO_0ELNSN_7ScaleInE0ELSP_0EEEEEENS4_6LayoutISC_NS5_IJNSA_ILi0EEEST_ST_EEEEENS5_IJNS4_10UnderscoreESW_SW_EEEEENS4_13SM90_TMA_LOADENS4_14ComposedLayoutINS4_7SwizzleILi2ELi4ELi3EEENS4_18smem_ptr_flag_bitsILi16EEENSS_INS5_IJSF_SG_EEENS5_IJSG_SB_EEEEEEEvNS4_8identityESZ_S18_vS19_EENS_8epilogue10collective18CollectiveEpilogueINS1B_23Sm100TmaWarpSpecializedILi2ELi1ELi8ELb1ELb0EEEJSH_NS5_IJNSS_ISE_SB_EENSS_ISF_SB_EEEEESI_SJ_SI_SJ_NS1B_6fusion15FusionCallbacksIS1F_NS1J_17LinearCombinationISI_fSI_fLNS_15FloatRoundStyleE2EEESH_S1I_JEEENS4_5SM1004TMEM4LOAD25SM100_TMEM_LOAD_32dp32b8xESZ_NS10_INS11_ILi0ELi4ELi3EEES14_NSS_INS5_IJSF_SF_EEENS5_IJSF_SB_EEEEEEENS4_39AutoVectorizingCopyWithAssumedAlignmentILi128EEENS4_14SM90_TMA_STOREES1X_S1Z_S1Z_EEEvvEEEEvNT_6ParamsE --------------------------
	.section	.nv.info._ZN7cutlass13device_kernelINS_4gemm6kernel13GemmUniversalIN4cute5tupleIJiiiiEEENS1_10collective13CollectiveMmaINS1_35MainloopSm100TmaUmmaWarpSpecializedILi26ELi2ELi4ENS5_IJNS4_1CILi1EEESB_SB_EEEEENS5_IJNSA_ILi128EEENSA_ILi8EEENSA_ILi32EEEEEENS_10bfloat16_tENS5_IJlSB_lEEESI_SJ_NS4_8TiledMMAINS4_8MMA_AtomIJNS4_20SM100_MMA_F16BF16_SSISI_SI_fLi128ELi8ELNS4_4UMMA5MajorE0ELSO_0ELNSN_7ScaleInE0ELSP_0EEEEEENS4_6LayoutISC_NS5_IJNSA_ILi0EEEST_ST_EEEEENS5_IJNS4_10UnderscoreESW_SW_EEEEENS4_13SM90_TMA_LOADENS4_14ComposedLayoutINS4_7SwizzleILi2ELi4ELi3EEENS4_18smem_ptr_flag_bitsILi16EEENSS_INS5_IJSF_SG_EEENS5_IJSG_SB_EEEEEEEvNS4_8identityESZ_S18_vS19_EENS_8epilogue10collective18CollectiveEpilogueINS1B_23Sm100TmaWarpSpecializedILi2ELi1ELi8ELb1ELb0EEEJSH_NS5_IJNSS_ISE_SB_EENSS_ISF_SB_EEEEESI_SJ_SI_SJ_NS1B_6fusion15FusionCallbacksIS1F_NS1J_17LinearCombinationISI_fSI_fLNS_15FloatRoundStyleE2EEESH_S1I_JEEENS4_5SM1004TMEM4LOAD25SM100_TMEM_LOAD_32dp32b8xESZ_NS10_INS11_ILi0ELi4ELi3EEES14_NSS_INS5_IJSF_SF_EEENS5_IJSF_SB_EEEEEEENS4_39AutoVectorizingCopyWithAssumedAlignmentILi128EEENS4_14SM90_TMA_STOREES1X_S1Z_S1Z_EEEvvEEEEvNT_6ParamsE,"",@"SHT_CUDA_INFO"
	.sectionflags	@""
	.align	4


	//----- nvinfo : EIATTR_CUDA_API_VERSION
	.align		4
        /*0000*/ 	.byte	0x04, 0x37
        /*0002*/ 	.short	(.L_28 - .L_27)
.L_27:
        /*0004*/ 	.word	0x00000082


	//----- nvinfo : EIATTR_KPARAM_INFO
	.align		4
.L_28:
        /*0008*/ 	.byte	0x04, 0x17
        /*000a*/ 	.short	(.L_30 - .L_29)
.L_29:
        /*000c*/ 	.word	0x00000000
        /*0010*/ 	.short	0x0000
        /*0012*/ 	.short	0x0000
        /*0014*/ 	.byte	0x00, 0xf0, 0x01, 0x20


	//----- nvinfo : EIATTR_AT_ENTRY_FRAGMENTS
	.align		4
.L_30:
        /*0018*/ 	.byte	0x04, 0x4f
        /*001a*/ 	.short	(.L_32 - .L_31)


	//   ....[0]....
.L_31:
        /*001c*/ 	.word	0x00000006


	//----- nvinfo : EIATTR_RESERVED_SMEM_USED
	.align		4
.L_32:
        /*0020*/ 	.byte	0x01, 0x41
	.zero		2


	//----- nvinfo : EIATTR_SPARSE_MMA_MASK
	.align		4
        /*0024*/ 	.byte	0x03, 0x50
        /*0026*/ 	.short	0x0000


	//----- nvinfo : EIATTR_TCGEN05_1CTA_USED
	.align		4
        /*0028*/ 	.byte	0x01, 0x51
	.zero		2


	//----- nvinfo : EIATTR_MAXREG_COUNT
	.align		4
        /*002c*/ 	.byte	0x03, 0x1b
        /*002e*/ 	.short	0x00ff


	//----- nvinfo : EIATTR_NUM_BARRIERS
	.align		4
        /*0030*/ 	.byte	0x02, 0x4c
        /*0032*/ 	.byte	0x07
	.zero		1


	//----- nvinfo : EIATTR_EXTERNS
	.align		4
        /*0034*/ 	.byte	0x04, 0x0f
        /*0036*/ 	.short	(.L_34 - .L_33)


	//   ....[0]....
	.align		4
.L_33:
        /*0038*/ 	.word	index@(__assertfail)


	//----- nvinfo : EIATTR_MERCURY_ISA_VERSION
	.align		4
.L_34:
        /*003c*/ 	.byte	0x03, 0x5f
        /*003e*/ 	.short	0x0101


	//----- nvinfo : EIATTR_INT_WARP_WIDE_INSTR_OFFSETS
	.align		4
        /*0040*/ 	.byte	0x04, 0x31
        /*0042*/ 	.short	(.L_36 - .L_35)


	//   ....[0]....
.L_35:
        /*0044*/ 	.word	0x00002080


	//   ....[1]....
        /*0048*/ 	.word	0x00004650


	//   ....[2]....
        /*004c*/ 	.word	0x00004670


	//   ....[3]....
        /*0050*/ 	.word	0x000046a0


	//   ....[4]....
        /*0054*/ 	.word	0x000050a0


	//   ....[5]....
        /*0058*/ 	.word	0x000051e0


	//----- nvinfo : EIATTR_COOP_GROUP_MASK_REGIDS
	.align		4
.L_36:
        /*005c*/ 	.byte	0x04, 0x29
        /*005e*/ 	.short	(.L_38 - .L_37)


	//   ....[0]....
.L_37:
        /*0060*/ 	.word	0xffffffff


	//   ....[1]....
        /*0064*/ 	.word	0xffffffff


	//   ....[2]....
        /*0068*/ 	.word	0xffffffff


	//   ....[3]....
        /*006c*/ 	.word	0xffffffff


	//   ....[4]....
        /*0070*/ 	.word	0xffffffff


	//   ....[5]....
        /*0074*/ 	.word	0xffffffff


	//   ....[6]....
        /*0078*/ 	.word	0xffffffff


	//   ....[7]....
        /*007c*/ 	.word	0xffffffff


	//   ....[8]....
        /*0080*/ 	.word	0xffffffff


	//   ....[9]....
        /*0084*/ 	.word	0xffffffff


	//   ....[10]....
        /*0088*/ 	.word	0xffffffff


	//   ....[11]....
        /*008c*/ 	.word	0xffffffff


	//   ....[12]....
        /*0090*/ 	.word	0xffffffff


	//----- nvinfo : EIATTR_COOP_GROUP_INSTR_OFFSETS
	.align		4
.L_38:
        /*0094*/ 	.byte	0x04, 0x28
        /*0096*/ 	.short	(.L_40 - .L_39)


	//   ....[0]....
.L_39:
        /*0098*/ 	.word	0x00000090


	//   ....[1]....
        /*009c*/ 	.word	0x000004c0


	//   ....[2]....
        /*00a0*/ 	.word	0x00000920


	//   ....[3]....
        /*00a4*/ 	.word	0x00000a80


	//   ....[4]....
        /*00a8*/ 	.word	0x00000b80


	//   ....[5]....
        /*00ac*/ 	.word	0x00000cf0


	//   ....[6]....
        /*00b0*/ 	.word	0x00000e90


	//   ....[7]....
        /*00b4*/ 	.word	0x00001f60


	//   ....[8]....
        /*00b8*/ 	.word	0x000039a0


	//   ....[9]....
        /*00bc*/ 	.word	0x00003bb0


	//   ....[10]....
        /*00c0*/ 	.word	0x00003be0


	//   ....[11]....
        /*00c4*/ 	.word	0x00004530


	//   ....[12]....
        /*00c8*/ 	.word	0x00004760


	//----- nvinfo : EIATTR_VRC_CTA_INIT_COUNT
	.align		4
.L_40:
        /*00cc*/ 	.byte	0x02, 0x4a
        /*00ce*/ 	.byte	0x80
	.zero		1


	//----- nvinfo : EIATTR_SYSCALL_OFFSETS
	.align		4
        /*00d0*/ 	.byte	0x04, 0x46
        /*00d2*/ 	.short	(.L_42 - .L_41)


	//   ....[0]....
.L_41:
        /*00d4*/ 	.word	0x00006210


	//----- nvinfo : EIATTR_MBARRIER_INSTR_OFFSETS
	.align		4
.L_42:
        /*00d8*/ 	.byte	0x04, 0x39
        /*00da*/ 	.short	(.L_44 - .L_43)


	//   ....[0]....
.L_43:
        /*00dc*/ 	.word	0x000005c0
        /*00e0*/ 	.word	0x000000ff
        /*00e4*/ 	.word	0x00000000
        /*00e8*/ 	.short	0x0100
        /*00ea*/ 	.byte	0x06
	.zero		1


	//   ....[1]....
        /*00ec*/ 	.word	0x000005d0
        /*00f0*/ 	.word	0x000000ff
        /*00f4*/ 	.word	0x000000d0
        /*00f8*/ 	.short	0x0100
        /*00fa*/ 	.byte	0x06
	.zero		1


	//   ....[2]....
        /*00fc*/ 	.word	0x000005e0
        /*0100*/ 	.word	0x000000ff
        /*0104*/ 	.word	0x00000008
        /*0108*/ 	.short	0x0100
        /*010a*/ 	.byte	0x06
	.zero		1


	//   ....[3]....
        /*010c*/ 	.word	0x000005f0
        /*0110*/ 	.word	0x000000ff
        /*0114*/ 	.word	0x000000d8
        /*0118*/ 	.short	0x0100
        /*011a*/ 	.byte	0x06
	.zero		1


	//   ....[4]....
        /*011c*/ 	.word	0x00000600
        /*0120*/ 	.word	0x000000ff
        /*0124*/ 	.word	0x00000010
        /*0128*/ 	.short	0x0100
        /*012a*/ 	.byte	0x06
	.zero		1


	//   ....[5]....
        /*012c*/ 	.word	0x00000610
        /*0130*/ 	.word	0x000000ff
        /*0134*/ 	.word	0x000000e0
        /*0138*/ 	.short	0x0100
        /*013a*/ 	.byte	0x06
	.zero		1


	//   ....[6]....
        /*013c*/ 	.word	0x00000620
        /*0140*/ 	.word	0x000000ff
        /*0144*/ 	.word	0x00000018
        /*0148*/ 	.short	0x0100
        /*014a*/ 	.byte	0x06
	.zero		1


	//   ....[7]....
        /*014c*/ 	.word	0x00000630
        /*0150*/ 	.word	0x000000ff
        /*0154*/ 	.word	0x000000e8
        /*0158*/ 	.short	0x0100
        /*015a*/ 	.byte	0x06
	.zero		1


	//   ....[8]....
        /*015c*/ 	.word	0x00000640
        /*0160*/ 	.word	0x000000ff
        /*0164*/ 	.word	0x00000020
        /*0168*/ 	.short	0x0100
        /*016a*/ 	.byte	0x06
	.zero		1


	//   ....[9]....
        /*016c*/ 	.word	0x00000650
        /*0170*/ 	.word	0x000000ff
        /*0174*/ 	.word	0x000000f0
        /*0178*/ 	.short	0x0100
        /*017a*/ 	.byte	0x06
	.zero		1


	//   ....[10]....
        /*017c*/ 	.word	0x00000660
        /*0180*/ 	.word	0x000000ff
        /*0184*/ 	.word	0x00000028
        /*0188*/ 	.short	0x0100
        /*018a*/ 	.byte	0x06
	.zero		1


	//   ....[11]....
        /*018c*/ 	.word	0x00000670
        /*0190*/ 	.word	0x000000ff
        /*0194*/ 	.word	0x000000f8
        /*0198*/ 	.short	0x0100
        /*019a*/ 	.byte	0x06
	.zero		1


	//   ....[12]....
        /*019c*/ 	.word	0x00000680
        /*01a0*/ 	.word	0x000000ff
        /*01a4*/ 	.word	0x00000030
        /*01a8*/ 	.short	0x0100
        /*01aa*/ 	.byte	0x06
	.zero		1


	//   ....[13]....
        /*01ac*/ 	.word	0x00000690
        /*01b0*/ 	.word	0x000000ff
        /*01b4*/ 	.word	0x00000100
        /*01b8*/ 	.short	0x0100
        /*01ba*/ 	.byte	0x06
	.zero		1


	//   ....[14]....
        /*01bc*/ 	.word	0x000006a0
        /*01c0*/ 	.word	0x000000ff
        /*01c4*/ 	.word	0x00000038
        /*01c8*/ 	.short	0x0100
        /*01ca*/ 	.byte	0x06
	.zero		1


	//   ....[15]....
        /*01cc*/ 	.word	0x000006b0
        /*01d0*/ 	.word	0x000000ff
        /*01d4*/ 	.word	0x00000108
        /*01d8*/ 	.short	0x0100
        /*01da*/ 	.byte	0x06
	.zero		1


	//   ....[16]....
        /*01dc*/ 	.word	0x000006c0
        /*01e0*/ 	.word	0x000000ff
        /*01e4*/ 	.word	0x00000040
        /*01e8*/ 	.short	0x0100
        /*01ea*/ 	.byte	0x06
	.zero		1


	//   ....[17]....
        /*01ec*/ 	.word	0x000006d0
        /*01f0*/ 	.word	0x000000ff
        /*01f4*/ 	.word	0x00000110
        /*01f8*/ 	.short	0x0100
        /*01fa*/ 	.byte	0x06
	.zero		1


	//   ....[18]....
        /*01fc*/ 	.word	0x000006e0
        /*0200*/ 	.word	0x000000ff
        /*0204*/ 	.word	0x00000048
        /*0208*/ 	.short	0x0100
        /*020a*/ 	.byte	0x06
	.zero		1


	//   ....[19]....
        /*020c*/ 	.word	0x000006f0
        /*0210*/ 	.word	0x000000ff
        /*0214*/ 	.word	0x00000118
        /*0218*/ 	.short	0x0100
        /*021a*/ 	.byte	0x06
	.zero		1


	//   ....[20]....
        /*021c*/ 	.word	0x00000700
        /*0220*/ 	.word	0x000000ff
        /*0224*/ 	.word	0x00000050
        /*0228*/ 	.short	0x0100
        /*022a*/ 	.byte	0x06
	.zero		1


	//   ....[21]....
        /*022c*/ 	.word	0x00000710
        /*0230*/ 	.word	0x000000ff
        /*0234*/ 	.word	0x00000120
        /*0238*/ 	.short	0x0100
        /*023a*/ 	.byte	0x06
	.zero		1


	//   ....[22]....
        /*023c*/ 	.word	0x00000720
        /*0240*/ 	.word	0x000000ff
        /*0244*/ 	.word	0x00000058
        /*0248*/ 	.short	0x0100
        /*024a*/ 	.byte	0x06
	.zero		1


	//   ....[23]....
        /*024c*/ 	.word	0x00000730
        /*0250*/ 	.word	0x000000ff
        /*0254*/ 	.word	0x00000128
        /*0258*/ 	.short	0x0100
        /*025a*/ 	.byte	0x06
	.zero		1


	//   ....[24]....
        /*025c*/ 	.word	0x00000740
        /*0260*/ 	.word	0x000000ff
        /*0264*/ 	.word	0x00000060
        /*0268*/ 	.short	0x0100
        /*026a*/ 	.byte	0x06
	.zero		1


	//   ....[25]....
        /*026c*/ 	.word	0x00000750
        /*0270*/ 	.word	0x000000ff
        /*0274*/ 	.word	0x00000130
        /*0278*/ 	.short	0x0100
        /*027a*/ 	.byte	0x06
	.zero		1


	//   ....[26]....
        /*027c*/ 	.word	0x00000760
        /*0280*/ 	.word	0x000000ff
        /*0284*/ 	.word	0x00000068
        /*0288*/ 	.short	0x0100
        /*028a*/ 	.byte	0x06
	.zero		1


	//   ....[27]....
        /*028c*/ 	.word	0x00000770
        /*0290*/ 	.word	0x000000ff
        /*0294*/ 	.word	0x00000138
        /*0298*/ 	.short	0x0100
        /*029a*/ 	.byte	0x06
	.zero		1


	//   ....[28]....
        /*029c*/ 	.word	0x00000780
        /*02a0*/ 	.word	0x000000ff
        /*02a4*/ 	.word	0x00000070
        /*02a8*/ 	.short	0x0100
        /*02aa*/ 	.byte	0x06
	.zero		1


	//   ....[29]....
        /*02ac*/ 	.word	0x00000790
        /*02b0*/ 	.word	0x000000ff
        /*02b4*/ 	.word	0x00000140
        /*02b8*/ 	.short	0x0100
        /*02ba*/ 	.byte	0x06
	.zero		1


	//   ....[30]....
        /*02bc*/ 	.word	0x000007a0
        /*02c0*/ 	.word	0x000000ff
        /*02c4*/ 	.word	0x00000078
        /*02c8*/ 	.short	0x0100
        /*02ca*/ 	.byte	0x06
	.zero		1


	//   ....[31]....
        /*02cc*/ 	.word	0x000007b0
        /*02d0*/ 	.word	0x000000ff
        /*02d4*/ 	.word	0x00000148
        /*02d8*/ 	.short	0x0100
        /*02da*/ 	.byte	0x06
	.zero		1


	//   ....[32]....
        /*02dc*/ 	.word	0x000007c0
        /*02e0*/ 	.word	0x000000ff
        /*02e4*/ 	.word	0x00000080
        /*02e8*/ 	.short	0x0100
        /*02ea*/ 	.byte	0x06
	.zero		1


	//   ....[33]....
        /*02ec*/ 	.word	0x000007d0
        /*02f0*/ 	.word	0x000000ff
        /*02f4*/ 	.word	0x00000150
        /*02f8*/ 	.short	0x0100
        /*02fa*/ 	.byte	0x06
	.zero		1


	//   ....[34]....
        /*02fc*/ 	.word	0x000007e0
        /*0300*/ 	.word	0x000000ff
        /*0304*/ 	.word	0x00000088
        /*0308*/ 	.short	0x0100
        /*030a*/ 	.byte	0x06
	.zero		1


	//   ....[35]....
        /*030c*/ 	.word	0x000007f0
        /*0310*/ 	.word	0x000000ff
        /*0314*/ 	.word	0x00000158
        /*0318*/ 	.short	0x0100
        /*031a*/ 	.byte	0x06
	.zero		1


	//   ....[36]....
        /*031c*/ 	.word	0x00000800
        /*0320*/ 	.word	0x000000ff
        /*0324*/ 	.word	0x00000090
        /*0328*/ 	.short	0x0100
        /*032a*/ 	.byte	0x06
	.zero		1


	//   ....[37]....
        /*032c*/ 	.word	0x00000810
        /*0330*/ 	.word	0x000000ff
        /*0334*/ 	.word	0x00000160
        /*0338*/ 	.short	0x0100
        /*033a*/ 	.byte	0x06
	.zero		1


	//   ....[38]....
        /*033c*/ 	.word	0x00000820
        /*0340*/ 	.word	0x000000ff
        /*0344*/ 	.word	0x00000098
        /*0348*/ 	.short	0x0100
        /*034a*/ 	.byte	0x06
	.zero		1


	//   ....[39]....
        /*034c*/ 	.word	0x00000830
        /*0350*/ 	.word	0x000000ff
        /*0354*/ 	.word	0x00000168
        /*0358*/ 	.short	0x0100
        /*035a*/ 	.byte	0x06
	.zero		1


	//   ....[40]....
        /*035c*/ 	.word	0x00000840
        /*0360*/ 	.word	0x000000ff
        /*0364*/ 	.word	0x000000a0
        /*0368*/ 	.short	0x0100
        /*036a*/ 	.byte	0x06
	.zero		1


	//   ....[41]....
        /*036c*/ 	.word	0x00000850
        /*0370*/ 	.word	0x000000ff
        /*0374*/ 	.word	0x00000170
        /*0378*/ 	.short	0x0100
        /*037a*/ 	.byte	0x06
	.zero		1


	//   ....[42]....
        /*037c*/ 	.word	0x00000860
        /*0380*/ 	.word	0x000000ff
        /*0384*/ 	.word	0x000000a8
        /*0388*/ 	.short	0x0100
        /*038a*/ 	.byte	0x06
	.zero		1


	//   ....[43]....
        /*038c*/ 	.word	0x00000870
        /*0390*/ 	.word	0x000000ff
        /*0394*/ 	.word	0x00000178
        /*0398*/ 	.short	0x0100
        /*039a*/ 	.byte	0x06
	.zero		1


	//   ....[44]....
        /*039c*/ 	.word	0x00000880
        /*03a0*/ 	.word	0x000000ff
        /*03a4*/ 	.word	0x000000b0
        /*03a8*/ 	.short	0x0100
        /*03aa*/ 	.byte	0x06
	.zero		1


	//   ....[45]....
        /*03ac*/ 	.word	0x00000890
        /*03b0*/ 	.word	0x000000ff
        /*03b4*/ 	.word	0x00000180
        /*03b8*/ 	.short	0x0100
        /*03ba*/ 	.byte	0x06
	.zero		1


	//   ....[46]....
        /*03bc*/ 	.word	0x000008a0
        /*03c0*/ 	.word	0x000000ff
        /*03c4*/ 	.word	0x000000b8
        /*03c8*/ 	.short	0x0100
        /*03ca*/ 	.byte	0x06
	.zero		1


	//   ....[47]....
        /*03cc*/ 	.word	0x000008b0
        /*03d0*/ 	.word	0x000000ff
        /*03d4*/ 	.word	0x00000188
        /*03d8*/ 	.short	0x0100
        /*03da*/ 	.byte	0x06
	.zero		1


	//   ....[48]....
        /*03dc*/ 	.word	0x000008c0
        /*03e0*/ 	.word	0x000000ff
        /*03e4*/ 	.word	0x000000c0
        /*03e8*/ 	.short	0x0100
        /*03ea*/ 	.byte	0x06
	.zero		1


	//   ....[49]....
        /*03ec*/ 	.word	0x000008d0
        /*03f0*/ 	.word	0x000000ff
        /*03f4*/ 	.word	0x00000190
        /*03f8*/ 	.short	0x0100
        /*03fa*/ 	.byte	0x06
	.zero		1


	//   ....[50]....
        /*03fc*/ 	.word	0x000008e0
        /*0400*/ 	.word	0x000000ff
        /*0404*/ 	.word	0x000000c8
        /*0408*/ 	.short	0x0100
        /*040a*/ 	.byte	0x06
	.zero		1


	//   ....[51]....
        /*040c*/ 	.word	0x000008f0
        /*0410*/ 	.word	0x000000ff
        /*0414*/ 	.word	0x00000198
        /*0418*/ 	.short	0x0100
        /*041a*/ 	.byte	0x06
	.zero		1


	//   ....[52]....
        /*041c*/ 	.word	0x00000a30
        /*0420*/ 	.word	0x000000ff
        /*0424*/ 	.word	0x000001a0
        /*0428*/ 	.short	0x0100
        /*042a*/ 	.byte	0x07
	.zero		1


	//   ....[53]....
        /*042c*/ 	.word	0x00000a40
        /*0430*/ 	.word	0x000000ff
        /*0434*/ 	.word	0x000001b0
        /*0438*/ 	.short	0x0100
        /*043a*/ 	.byte	0x07
	.zero		1


	//   ....[54]....
        /*043c*/ 	.word	0x00000a50
        /*0440*/ 	.word	0x000000ff
        /*0444*/ 	.word	0x000001a8
        /*0448*/ 	.short	0x0100
        /*044a*/ 	.byte	0x07
	.zero		1


	//   ....[55]....
        /*044c*/ 	.word	0x00000a60
        /*0450*/ 	.word	0x000000ff
        /*0454*/ 	.word	0x000001b8
        /*0458*/ 	.short	0x0100
        /*045a*/ 	.byte	0x07
	.zero		1


	//   ....[56]....
        /*045c*/ 	.word	0x00000b50
        /*0460*/ 	.word	0x000000ff
        /*0464*/ 	.word	0x000001c0
        /*0468*/ 	.short	0x0100
        /*046a*/ 	.byte	0x06
	.zero		1


	//   ....[57]....
        /*046c*/ 	.word	0x00000b60
        /*0470*/ 	.word	0x000000ff
        /*0474*/ 	.word	0x000001c8
        /*0478*/ 	.short	0x0100
        /*047a*/ 	.byte	0x06
	.zero		1


	//   ....[58]....
        /*047c*/ 	.word	0x00000ca0
        /*0480*/ 	.word	0x000000ff
        /*0484*/ 	.word	0x000001d0
        /*0488*/ 	.short	0x0100
        /*048a*/ 	.byte	0x06
	.zero		1


	//   ....[59]....
        /*048c*/ 	.word	0x00000cb0
        /*0490*/ 	.word	0x000000ff
        /*0494*/ 	.word	0x000001e0
        /*0498*/ 	.short	0x0100
        /*049a*/ 	.byte	0x06
	.zero		1


	//   ....[60]....
        /*049c*/ 	.word	0x00000cc0
        /*04a0*/ 	.word	0x000000ff
        /*04a4*/ 	.word	0x000001d8
        /*04a8*/ 	.short	0x0100
        /*04aa*/ 	.byte	0x06
	.zero		1


	//   ....[61]....
        /*04ac*/ 	.word	0x00000cd0
        /*04b0*/ 	.word	0x000000ff
        /*04b4*/ 	.word	0x000001e8
        /*04b8*/ 	.short	0x0100
        /*04ba*/ 	.byte	0x06
	.zero		1


	//   ....[62]....
        /*04bc*/ 	.word	0x00000e00
        /*04c0*/ 	.word	0x000000ff
        /*04c4*/ 	.word	0x000001f0
        /*04c8*/ 	.short	0x0100
        /*04ca*/ 	.byte	0x07
	.zero		1


	//   ....[63]....
        /*04cc*/ 	.word	0x00000e10
        /*04d0*/ 	.word	0x000000ff
        /*04d4*/ 	.word	0x00000210
        /*04d8*/ 	.short	0x0100
        /*04da*/ 	.byte	0x07
	.zero		1


	//   ....[64]....
        /*04dc*/ 	.word	0x00000e20
        /*04e0*/ 	.word	0x000000ff
        /*04e4*/ 	.word	0x000001f8
        /*04e8*/ 	.short	0x0100
        /*04ea*/ 	.byte	0x07
	.zero		1


	//   ....[65]....
        /*04ec*/ 	.word	0x00000e30
        /*04f0*/ 	.word	0x000000ff
        /*04f4*/ 	.word	0x00000218
        /*04f8*/ 	.short	0x0100
        /*04fa*/ 	.byte	0x07
	.zero		1


	//   ....[66]....
        /*04fc*/ 	.word	0x00000e40
        /*0500*/ 	.word	0x000000ff
        /*0504*/ 	.word	0x00000200
        /*0508*/ 	.short	0x0100
        /*050a*/ 	.byte	0x07
	.zero		1


	//   ....[67]....
        /*050c*/ 	.word	0x00000e50
        /*0510*/ 	.word	0x000000ff
        /*0514*/ 	.word	0x00000220
        /*0518*/ 	.short	0x0100
        /*051a*/ 	.byte	0x07
	.zero		1


	//   ....[68]....
        /*051c*/ 	.word	0x00000e60
        /*0520*/ 	.word	0x000000ff
        /*0524*/ 	.word	0x00000208
        /*0528*/ 	.short	0x0100
        /*052a*/ 	.byte	0x07
	.zero		1


	//   ....[69]....
        /*052c*/ 	.word	0x00000e70
        /*0530*/ 	.word	0x000000ff
        /*0534*/ 	.word	0x00000228
        /*0538*/ 	.short	0x0100
        /*053a*/ 	.byte	0x07
	.zero		1


	//   ....[70]....
        /*053c*/ 	.word	0x00000f60
        /*0540*/ 	.word	0x000000ff
        /*0544*/ 	.word	0x00000230
        /*0548*/ 	.short	0x0100
        /*054a*/ 	.byte	0x06
	.zero		1


	//   ....[71]....
        /*054c*/ 	.word	0x00000f70
        /*0550*/ 	.word	0x000000ff
        /*0554*/ 	.word	0x00000240
        /*0558*/ 	.short	0x0100
        /*055a*/ 	.byte	0x06
	.zero		1


	//   ....[72]....
        /*055c*/ 	.word	0x00000f80
        /*0560*/ 	.word	0x000000ff
        /*0564*/ 	.word	0x00000238
        /*0568*/ 	.short	0x0100
        /*056a*/ 	.byte	0x06
	.zero		1


	//   ....[73]....
        /*056c*/ 	.word	0x00000f90
        /*0570*/ 	.word	0x000000ff
        /*0574*/ 	.word	0x00000248
        /*0578*/ 	.short	0x0100
        /*057a*/ 	.byte	0x06
	.zero		1


	//   ....[74]....
        /*057c*/ 	.word	0x00001860
        /*0580*/ 	.word	0x00000004
        /*0584*/ 	.word	0x00000240
        /*0588*/ 	.short	0x010a
        /*058a*/ 	.byte	0xff
	.zero		1


	//   ....[75]....
        /*058c*/ 	.word	0x00001880
        /*0590*/ 	.word	0x00000004
        /*0594*/ 	.word	0x00000230
        /*0598*/ 	.short	0x0101
        /*059a*/ 	.byte	0xff
	.zero		1


	//   ....[76]....
        /*059c*/ 	.word	0x00001960
        /*05a0*/ 	.word	0x000000ff
        /*05a4*/ 	.word	0x000000d0
        /*05a8*/ 	.short	0x010a
        /*05aa*/ 	.byte	0x08
	.zero		1


	//   ....[77]....
        /*05ac*/ 	.word	0x00001a00
        /*05b0*/ 	.word	0x000000ff
        /*05b4*/ 	.word	0x000000d0
        /*05b8*/ 	.short	0x010a
        /*05ba*/ 	.byte	0x21
	.zero		1


	//   ....[78]....
        /*05bc*/ 	.word	0x00001b50
        /*05c0*/ 	.word	0x000000ff
        /*05c4*/ 	.word	0x000000d0
        /*05c8*/ 	.short	0x010a
        /*05ca*/ 	.byte	0x08
	.zero		1


	//   ....[79]....
        /*05cc*/ 	.word	0x00001c60
        /*05d0*/ 	.word	0x000000ff
        /*05d4*/ 	.word	0x000001c8
        /*05d8*/ 	.short	0x0101
        /*05da*/ 	.byte	0x05
	.zero		1


	//   ....[80]....
        /*05dc*/ 	.word	0x00001c80
        /*05e0*/ 	.word	0x000000ff
        /*05e4*/ 	.word	0x000000d0
        /*05e8*/ 	.short	0x010a
        /*05ea*/ 	.byte	0x08
	.zero		1


	//   ....[81]....
        /*05ec*/ 	.word	0x00001d00
        /*05f0*/ 	.word	0x000000ff
        /*05f4*/ 	.word	0x000000d0
        /*05f8*/ 	.short	0x010a
        /*05fa*/ 	.byte	0x11
	.zero		1


	//   ....[82]....
        /*05fc*/ 	.word	0x00001e50
        /*0600*/ 	.word	0x000000ff
        /*0604*/ 	.word	0x000000d0
        /*0608*/ 	.short	0x010a
        /*060a*/ 	.byte	0x08
	.zero		1


	//   ....[83]....
        /*060c*/ 	.word	0x00001f90
        /*0610*/ 	.word	0x00000008
        /*0614*/ 	.word	0x000001d0
        /*0618*/ 	.short	0x010a
        /*061a*/ 	.byte	0xff
	.zero		1


	//   ....[84]....
        /*061c*/ 	.word	0x00002050
        /*0620*/ 	.word	0x00000008
        /*0624*/ 	.word	0x00000000
        /*0628*/ 	.short	0x0101
        /*062a*/ 	.byte	0xff
	.zero		1


	//   ....[85]....
        /*062c*/ 	.word	0x000025b0
        /*0630*/ 	.word	0x000000ff
        /*0634*/ 	.word	0x00000000
        /*0638*/ 	.short	0x010a
        /*063a*/ 	.byte	0x04
	.zero		1


	//   ....[86]....
        /*063c*/ 	.word	0x00002640
        /*0640*/ 	.word	0x000000ff
        /*0644*/ 	.word	0x00000000
        /*0648*/ 	.short	0x010a
        /*064a*/ 	.byte	0x04
	.zero		1


	//   ....[87]....
        /*064c*/ 	.word	0x000026d0
        /*0650*/ 	.word	0x000000ff
        /*0654*/ 	.word	0x00000000
        /*0658*/ 	.short	0x010a
        /*065a*/ 	.byte	0x04
	.zero		1


	//   ....[88]....
        /*065c*/ 	.word	0x00002760
        /*0660*/ 	.word	0x000000ff
        /*0664*/ 	.word	0x00000000
        /*0668*/ 	.short	0x010a
        /*066a*/ 	.byte	0x04
	.zero		1


	//   ....[89]....
        /*066c*/ 	.word	0x000027f0
        /*0670*/ 	.word	0x000000ff
        /*0674*/ 	.word	0x00000000
        /*0678*/ 	.short	0x010a
        /*067a*/ 	.byte	0x04
	.zero		1


	//   ....[90]....
        /*067c*/ 	.word	0x00002880
        /*0680*/ 	.word	0x000000ff
        /*0684*/ 	.word	0x00000000
        /*0688*/ 	.short	0x010a
        /*068a*/ 	.byte	0x04
	.zero		1


	//   ....[91]....
        /*068c*/ 	.word	0x00002910
        /*0690*/ 	.word	0x000000ff
        /*0694*/ 	.word	0x00000000
        /*0698*/ 	.short	0x010a
        /*069a*/ 	.byte	0x04
	.zero		1


	//   ....[92]....
        /*069c*/ 	.word	0x000029a0
        /*06a0*/ 	.word	0x000000ff
        /*06a4*/ 	.word	0x00000000
        /*06a8*/ 	.short	0x010a
        /*06aa*/ 	.byte	0x04
	.zero		1


	//   ....[93]....
        /*06ac*/ 	.word	0x00002a30
        /*06b0*/ 	.word	0x000000ff
        /*06b4*/ 	.word	0x00000000
        /*06b8*/ 	.short	0x010a
        /*06ba*/ 	.byte	0x04
	.zero		1


	//   ....[94]....
        /*06bc*/ 	.word	0x00002ac0
        /*06c0*/ 	.word	0x000000ff
        /*06c4*/ 	.word	0x00000000
        /*06c8*/ 	.short	0x010a
        /*06ca*/ 	.byte	0x04
	.zero		1


	//   ....[95]....
        /*06cc*/ 	.word	0x00002b50
        /*06d0*/ 	.word	0x000000ff
        /*06d4*/ 	.word	0x00000000
        /*06d8*/ 	.short	0x010a
        /*06da*/ 	.byte	0x04
	.zero		1


	//   ....[96]....
        /*06dc*/ 	.word	0x00002be0
        /*06e0*/ 	.word	0x000000ff
        /*06e4*/ 	.word	0x00000000
        /*06e8*/ 	.short	0x010a
        /*06ea*/ 	.byte	0x04
	.zero		1


	//   ....[97]....
        /*06ec*/ 	.word	0x00002c70
        /*06f0*/ 	.word	0x000000ff
        /*06f4*/ 	.word	0x00000000
        /*06f8*/ 	.short	0x010a
        /*06fa*/ 	.byte	0x04
	.zero		1


	//   ....[98]....
        /*06fc*/ 	.word	0x00002d00
        /*0700*/ 	.word	0x000000ff
        /*0704*/ 	.word	0x00000000
        /*0708*/ 	.short	0x010a
        /*070a*/ 	.byte	0x04
	.zero		1


	//   ....[99]....
        /*070c*/ 	.word	0x00002d90
        /*0710*/ 	.word	0x000000ff
        /*0714*/ 	.word	0x00000000
        /*0718*/ 	.short	0x010a
        /*071a*/ 	.byte	0x04
	.zero		1


	//   ....[100]....
        /*071c*/ 	.word	0x00002e20
        /*0720*/ 	.word	0x000000ff
        /*0724*/ 	.word	0x00000000
        /*0728*/ 	.short	0x010a
        /*072a*/ 	.byte	0x04
	.zero		1


	//   ....[101]....
        /*072c*/ 	.word	0x00002eb0
        /*0730*/ 	.word	0x000000ff
        /*0734*/ 	.word	0x00000000
        /*0738*/ 	.short	0x010a
        /*073a*/ 	.byte	0x04
	.zero		1


	//   ....[102]....
        /*073c*/ 	.word	0x00002f40
        /*0740*/ 	.word	0x000000ff
        /*0744*/ 	.word	0x00000000
        /*0748*/ 	.short	0x010a
        /*074a*/ 	.byte	0x04
	.zero		1


	//   ....[103]....
        /*074c*/ 	.word	0x00002fd0
        /*0750*/ 	.word	0x000000ff
        /*0754*/ 	.word	0x00000000
        /*0758*/ 	.short	0x010a
        /*075a*/ 	.byte	0x04
	.zero		1


	//   ....[104]....
        /*075c*/ 	.word	0x00003060
        /*0760*/ 	.word	0x000000ff
        /*0764*/ 	.word	0x00000000
        /*0768*/ 	.short	0x010a
        /*076a*/ 	.byte	0x04
	.zero		1


	//   ....[105]....
        /*076c*/ 	.word	0x000030f0
        /*0770*/ 	.word	0x000000ff
        /*0774*/ 	.word	0x00000000
        /*0778*/ 	.short	0x010a
        /*077a*/ 	.byte	0x04
	.zero		1


	//   ....[106]....
        /*077c*/ 	.word	0x00003180
        /*0780*/ 	.word	0x000000ff
        /*0784*/ 	.word	0x00000000
        /*0788*/ 	.short	0x010a
        /*078a*/ 	.byte	0x04
	.zero		1


	//   ....[107]....
        /*078c*/ 	.word	0x00003210
        /*0790*/ 	.word	0x000000ff
        /*0794*/ 	.word	0x00000000
        /*0798*/ 	.short	0x010a
        /*079a*/ 	.byte	0x04
	.zero		1


	//   ....[108]....
        /*079c*/ 	.word	0x000032a0
        /*07a0*/ 	.word	0x000000ff
        /*07a4*/ 	.word	0x00000000
        /*07a8*/ 	.short	0x010a
        /*07aa*/ 	.byte	0x04
	.zero		1


	//   ....[109]....
        /*07ac*/ 	.word	0x00003330
        /*07b0*/ 	.word	0x000000ff
        /*07b4*/ 	.word	0x00000000
        /*07b8*/ 	.short	0x010a
        /*07ba*/ 	.byte	0x04
	.zero		1


	//   ....[110]....
        /*07bc*/ 	.word	0x000033d0
        /*07c0*/ 	.word	0x00000000
        /*07c4*/ 	.word	0x00000000
        /*07c8*/ 	.short	0x010a
        /*07ca*/ 	.byte	0xff
	.zero		1


	//   ....[111]....
        /*07cc*/ 	.word	0x000034f0
        /*07d0*/ 	.word	0x00000002
        /*07d4*/ 	.word	0x00000230
        /*07d8*/ 	.short	0x010a
        /*07da*/ 	.byte	0xff
	.zero		1


	//   ....[112]....
        /*07dc*/ 	.word	0x00003550
        /*07e0*/ 	.word	0x00000004
        /*07e4*/ 	.word	0x00000000
        /*07e8*/ 	.short	0x0101
        /*07ea*/ 	.byte	0xff
	.zero		1


	//   ....[113]....
        /*07ec*/ 	.word	0x00003570
        /*07f0*/ 	.word	0x000000ff
        /*07f4*/ 	.word	0x000001e0
        /*07f8*/ 	.short	0x010a
        /*07fa*/ 	.byte	0x05
	.zero		1


	//   ....[114]....
        /*07fc*/ 	.word	0x00003690
        /*0800*/ 	.word	0x00000002
        /*0804*/ 	.word	0x000001d0
        /*0808*/ 	.short	0x010a
        /*080a*/ 	.byte	0xff
	.zero		1


	//   ....[115]....
        /*080c*/ 	.word	0x000037a0
        /*0810*/ 	.word	0x00000002
        /*0814*/ 	.word	0x00000000
        /*0818*/ 	.short	0x0101
        /*081a*/ 	.byte	0xff
	.zero		1


	//   ....[116]....
        /*081c*/ 	.word	0x00003830
        /*0820*/ 	.word	0x000000ff
        /*0824*/ 	.word	0x000001e0
        /*0828*/ 	.short	0x0106
        /*082a*/ 	.byte	0x05
	.zero		1


	//   ....[117]....
        /*082c*/ 	.word	0x00003850
        /*0830*/ 	.word	0x000000ff
        /*0834*/ 	.word	0x000001e0
        /*0838*/ 	.short	0x010a
        /*083a*/ 	.byte	0x05
	.zero		1


	//   ....[118]....
        /*083c*/ 	.word	0x000038e0
        /*0840*/ 	.word	0x000000ff
        /*0844*/ 	.word	0x000001e0
        /*0848*/ 	.short	0x0106
        /*084a*/ 	.byte	0x04
	.zero		1


	//   ....[119]....
        /*084c*/ 	.word	0x00003920
        /*0850*/ 	.word	0x00000000
        /*0854*/ 	.word	0x000001e0
        /*0858*/ 	.short	0x010a
        /*085a*/ 	.byte	0xff
	.zero		1


	//   ....[120]....
        /*085c*/ 	.word	0x00003e20
        /*0860*/ 	.word	0x00000000
        /*0864*/ 	.word	0x000001d0
        /*0868*/ 	.short	0x010a
        /*086a*/ 	.byte	0xff
	.zero		1


	//   ....[121]....
        /*086c*/ 	.word	0x00003f30
        /*0870*/ 	.word	0x00000003
        /*0874*/ 	.word	0x00000000
        /*0878*/ 	.short	0x0101
        /*087a*/ 	.byte	0xff
	.zero		1


	//   ....[122]....
        /*087c*/ 	.word	0x00003f40
        /*0880*/ 	.word	0x000000ff
        /*0884*/ 	.word	0x00000000
        /*0888*/ 	.short	0x010a
        /*088a*/ 	.byte	0x04
	.zero		1


	//   ....[123]....
        /*088c*/ 	.word	0x00003f50
        /*0890*/ 	.word	0x000000ff
        /*0894*/ 	.word	0x00000210
        /*0898*/ 	.short	0x010a
        /*089a*/ 	.byte	0x08
	.zero		1


	//   ....[124]....
        /*089c*/ 	.word	0x00004020
        /*08a0*/ 	.word	0x000000ff
        /*08a4*/ 	.word	0x00000000
        /*08a8*/ 	.short	0x010a
        /*08aa*/ 	.byte	0x07
	.zero		1


	//   ....[125]....
        /*08ac*/ 	.word	0x00004160
        /*08b0*/ 	.word	0x000000ff
        /*08b4*/ 	.word	0x00000000
        /*08b8*/ 	.short	0x010a
        /*08ba*/ 	.byte	0x04
	.zero		1


	//   ....[126]....
        /*08bc*/ 	.word	0x00004360
        /*08c0*/ 	.word	0x000000ff
        /*08c4*/ 	.word	0x00000000
        /*08c8*/ 	.short	0x010a
        /*08ca*/ 	.byte	0x05
	.zero		1


	//   ....[127]....
        /*08cc*/ 	.word	0x000043f0
        /*08d0*/ 	.word	0x000000ff
        /*08d4*/ 	.word	0x00000000
        /*08d8*/ 	.short	0x010a
        /*08da*/ 	.byte	0x05
	.zero		1


	//   ....[128]....
        /*08dc*/ 	.word	0x00004480
        /*08e0*/ 	.word	0x000000ff
        /*08e4*/ 	.word	0x00000000
        /*08e8*/ 	.short	0x010a
        /*08ea*/ 	.byte	0x05
	.zero		1


	//   ....[129]....
        /*08ec*/ 	.word	0x00004510
        /*08f0*/ 	.word	0x000000ff
        /*08f4*/ 	.word	0x00000000
        /*08f8*/ 	.short	0x010a
        /*08fa*/ 	.byte	0x07
	.zero		1


	//   ....[130]....
        /*08fc*/ 	.word	0x00004940
        /*0900*/ 	.word	0x00000000
        /*0904*/ 	.word	0x000001d0
        /*0908*/ 	.short	0x010a
        /*090a*/ 	.byte	0xff
	.zero		1


	//   ....[131]....
        /*090c*/ 	.word	0x00004a20
        /*0910*/ 	.word	0x00000000
        /*0914*/ 	.word	0x00000000
        /*0918*/ 	.short	0x0101
        /*091a*/ 	.byte	0xff
	.zero		1


	//   ....[132]....
        /*091c*/ 	.word	0x00004d40
        /*0920*/ 	.word	0x000000ff
        /*0924*/ 	.word	0x000001c8
        /*0928*/ 	.short	0x010a
        /*092a*/ 	.byte	0x0d
	.zero		1


	//   ....[133]....
        /*092c*/ 	.word	0x00004f20
        /*0930*/ 	.word	0x000000ff
        /*0934*/ 	.word	0x000001b0
        /*0938*/ 	.short	0x010a
        /*093a*/ 	.byte	0x0e
	.zero		1


	//   ....[134]....
        /*093c*/ 	.word	0x00005230
        /*0940*/ 	.word	0x000000ff
        /*0944*/ 	.word	0x000001a0
        /*0948*/ 	.short	0x010b
        /*094a*/ 	.byte	0x0e
	.zero		1


	//   ....[135]....
        /*094c*/ 	.word	0x00005290
        /*0950*/ 	.word	0x000000ff
        /*0954*/ 	.word	0x00000000
        /*0958*/ 	.short	0x0101
        /*095a*/ 	.byte	0x0f
	.zero		1


	//   ....[136]....
        /*095c*/ 	.word	0x000052e0
        /*0960*/ 	.word	0x000000ff
        /*0964*/ 	.word	0x00000000
        /*0968*/ 	.short	0x010a
        /*096a*/ 	.byte	0x04
	.zero		1


	//   ....[137]....
        /*096c*/ 	.word	0x00005380
        /*0970*/ 	.word	0x00000000
        /*0974*/ 	.word	0x00000000
        /*0978*/ 	.short	0x010a
        /*097a*/ 	.byte	0xff
	.zero		1


	//   ....[138]....
        /*097c*/ 	.word	0x00005650
        /*0980*/ 	.word	0x00000000
        /*0984*/ 	.word	0x000001d0
        /*0988*/ 	.short	0x010a
        /*098a*/ 	.byte	0xff
	.zero		1


	//   ....[139]....
        /*098c*/ 	.word	0x00005740
        /*0990*/ 	.word	0x00000000
        /*0994*/ 	.word	0x00000000
        /*0998*/ 	.short	0x0101
        /*099a*/ 	.byte	0xff
	.zero		1


	//   ....[140]....
        /*099c*/ 	.word	0x00005ec0
        /*09a0*/ 	.word	0x000000ff
        /*09a4*/ 	.word	0x000001a0
        /*09a8*/ 	.short	0x010a
        /*09aa*/ 	.byte	0x05
	.zero		1


	//   ....[141]....
        /*09ac*/ 	.word	0x00005f20
        /*09b0*/ 	.word	0x00000008
        /*09b4*/ 	.word	0x000001f0
        /*09b8*/ 	.short	0x010a
        /*09ba*/ 	.byte	0x27
	.zero		1


	//   ....[142]....
        /*09bc*/ 	.word	0x00005fb0
        /*09c0*/ 	.word	0x000000ff
        /*09c4*/ 	.word	0x000001a0
        /*09c8*/ 	.short	0x010a
        /*09ca*/ 	.byte	0x05
	.zero		1


	//   ....[143]....
        /*09cc*/ 	.word	0x000060f0
        /*09d0*/ 	.word	0x00000008
        /*09d4*/ 	.word	0x000001f0
        /*09d8*/ 	.short	0x010a
        /*09da*/ 	.byte	0x27
	.zero		1


	//   ....[144]....
        /*09dc*/ 	.word	0x00006340
        /*09e0*/ 	.word	0x000000ff
        /*09e4*/ 	.word	0x00000000
        /*09e8*/ 	.short	0x0101
        /*09ea*/ 	.byte	0x05
	.zero		1


	//   ....[145]....
        /*09ec*/ 	.word	0x000066d0
        /*09f0*/ 	.word	0x000000ff
        /*09f4*/ 	.word	0x00000000
        /*09f8*/ 	.short	0x0101
        /*09fa*/ 	.byte	0x04
	.zero		1


	//   ....[146]....
        /*09fc*/ 	.word	0x00006940
        /*0a00*/ 	.word	0x00000004
        /*0a04*/ 	.word	0x00000240
        /*0a08*/ 	.short	0x010a
        /*0a0a*/ 	.byte	0xff
	.zero		1


	//   ....[147]....
        /*0a0c*/ 	.word	0x000069a0
        /*0a10*/ 	.word	0x00000004
        /*0a14*/ 	.word	0x000000d0
        /*0a18*/ 	.short	0x010a
        /*0a1a*/ 	.byte	0xff
	.zero		1


	//   ....[148]....
        /*0a1c*/ 	.word	0x00006a00
        /*0a20*/ 	.word	0x00000004
        /*0a24*/ 	.word	0x000000d0
        /*0a28*/ 	.short	0x010a
        /*0a2a*/ 	.byte	0xff
	.zero		1


	//   ....[149]....
        /*0a2c*/ 	.word	0x00006a50
        /*0a30*/ 	.word	0x00000008
        /*0a34*/ 	.word	0x000001d0
        /*0a38*/ 	.short	0x010a
        /*0a3a*/ 	.byte	0xff
	.zero		1


	//   ....[150]....
        /*0a3c*/ 	.word	0x00006ab0
        /*0a40*/ 	.word	0x00000000
        /*0a44*/ 	.word	0x00000000
        /*0a48*/ 	.short	0x010a
        /*0a4a*/ 	.byte	0xff
	.zero		1


	//   ....[151]....
        /*0a4c*/ 	.word	0x00006b10
        /*0a50*/ 	.word	0x00000000
        /*0a54*/ 	.word	0x00000000
        /*0a58*/ 	.short	0x010a
        /*0a5a*/ 	.byte	0xff
	.zero		1


	//   ....[152]....
        /*0a5c*/ 	.word	0x00006b70
        /*0a60*/ 	.word	0x00000000
        /*0a64*/ 	.word	0x00000000
        /*0a68*/ 	.short	0x010a
        /*0a6a*/ 	.byte	0xff
	.zero		1


	//   ....[153]....
        /*0a6c*/ 	.word	0x00006bd0
        /*0a70*/ 	.word	0x00000000
        /*0a74*/ 	.word	0x00000000
        /*0a78*/ 	.short	0x010a
        /*0a7a*/ 	.byte	0xff
	.zero		1


	//   ....[154]....
        /*0a7c*/ 	.word	0x00006c30
        /*0a80*/ 	.word	0x00000000
        /*0a84*/ 	.word	0x00000000
        /*0a88*/ 	.short	0x010a
        /*0a8a*/ 	.byte	0xff
	.zero		1


	//   ....[155]....
        /*0a8c*/ 	.word	0x00006c90
        /*0a90*/ 	.word	0x00000000
        /*0a94*/ 	.word	0x00000000
        /*0a98*/ 	.short	0x010a
        /*0a9a*/ 	.byte	0xff
	.zero		1


	//   ....[156]....
        /*0a9c*/ 	.word	0x00006cf0
        /*0aa0*/ 	.word	0x00000000
        /*0aa4*/ 	.word	0x00000000
        /*0aa8*/ 	.short	0x010a
        /*0aaa*/ 	.byte	0xff
	.zero		1


	//   ....[157]....
        /*0aac*/ 	.word	0x00006d50
        /*0ab0*/ 	.word	0x00000000
        /*0ab4*/ 	.word	0x00000000
        /*0ab8*/ 	.short	0x010a
        /*0aba*/ 	.byte	0xff
	.zero		1


	//   ....[158]....
        /*0abc*/ 	.word	0x00006db0
        /*0ac0*/ 	.word	0x00000000
        /*0ac4*/ 	.word	0x00000000
        /*0ac8*/ 	.short	0x010a
        /*0aca*/ 	.byte	0xff
	.zero		1


	//   ....[159]....
        /*0acc*/ 	.word	0x00006e10
        /*0ad0*/ 	.word	0x00000000
        /*0ad4*/ 	.word	0x00000000
        /*0ad8*/ 	.short	0x010a
        /*0ada*/ 	.byte	0xff
	.zero		1


	//   ....[160]....
        /*0adc*/ 	.word	0x00006e70
        /*0ae0*/ 	.word	0x00000000
        /*0ae4*/ 	.word	0x00000000
        /*0ae8*/ 	.short	0x010a
        /*0aea*/ 	.byte	0xff
	.zero		1


	//   ....[161]....
        /*0aec*/ 	.word	0x00006ed0
        /*0af0*/ 	.word	0x00000000
        /*0af4*/ 	.word	0x00000000
        /*0af8*/ 	.short	0x010a
        /*0afa*/ 	.byte	0xff
	.zero		1


	//   ....[162]....
        /*0afc*/ 	.word	0x00006f30
        /*0b00*/ 	.word	0x00000000
        /*0b04*/ 	.word	0x00000000
        /*0b08*/ 	.short	0x010a
        /*0b0a*/ 	.byte	0xff
	.zero		1


	//   ....[163]....
        /*0b0c*/ 	.word	0x00006f90
        /*0b10*/ 	.word	0x00000000
        /*0b14*/ 	.word	0x00000000
        /*0b18*/ 	.short	0x010a
        /*0b1a*/ 	.byte	0xff
	.zero		1


	//   ....[164]....
        /*0b1c*/ 	.word	0x00006ff0
        /*0b20*/ 	.word	0x00000000
        /*0b24*/ 	.word	0x00000000
        /*0b28*/ 	.short	0x010a
        /*0b2a*/ 	.byte	0xff
	.zero		1


	//   ....[165]....
        /*0b2c*/ 	.word	0x00007050
        /*0b30*/ 	.word	0x00000000
        /*0b34*/ 	.word	0x00000000
        /*0b38*/ 	.short	0x010a
        /*0b3a*/ 	.byte	0xff
	.zero		1


	//   ....[166]....
        /*0b3c*/ 	.word	0x000070b0
        /*0b40*/ 	.word	0x00000000
        /*0b44*/ 	.word	0x00000000
        /*0b48*/ 	.short	0x010a
        /*0b4a*/ 	.byte	0xff
	.zero		1


	//   ....[167]....
        /*0b4c*/ 	.word	0x00007110
        /*0b50*/ 	.word	0x00000000
        /*0b54*/ 	.word	0x00000000
        /*0b58*/ 	.short	0x010a
        /*0b5a*/ 	.byte	0xff
	.zero		1


	//   ....[168]....
        /*0b5c*/ 	.word	0x00007170
        /*0b60*/ 	.word	0x00000000
        /*0b64*/ 	.word	0x00000000
        /*0b68*/ 	.short	0x010a
        /*0b6a*/ 	.byte	0xff
	.zero		1


	//   ....[169]....
        /*0b6c*/ 	.word	0x000071d0
        /*0b70*/ 	.word	0x00000000
        /*0b74*/ 	.word	0x00000000
        /*0b78*/ 	.short	0x010a
        /*0b7a*/ 	.byte	0xff
	.zero		1


	//   ....[170]....
        /*0b7c*/ 	.word	0x00007230
        /*0b80*/ 	.word	0x00000000
        /*0b84*/ 	.word	0x00000000
        /*0b88*/ 	.short	0x010a
        /*0b8a*/ 	.byte	0xff
	.zero		1


	//   ....[171]....
        /*0b8c*/ 	.word	0x00007290
        /*0b90*/ 	.word	0x00000000
        /*0b94*/ 	.word	0x00000000
        /*0b98*/ 	.short	0x010a
        /*0b9a*/ 	.byte	0xff
	.zero		1


	//   ....[172]....
        /*0b9c*/ 	.word	0x000072f0
        /*0ba0*/ 	.word	0x00000000
        /*0ba4*/ 	.word	0x00000000
        /*0ba8*/ 	.short	0x010a
        /*0baa*/ 	.byte	0xff
	.zero		1


	//   ....[173]....
        /*0bac*/ 	.word	0x00007350
        /*0bb0*/ 	.word	0x00000000
        /*0bb4*/ 	.word	0x00000000
        /*0bb8*/ 	.short	0x010a
        /*0bba*/ 	.byte	0xff
	.zero		1


	//   ....[174]....
        /*0bbc*/ 	.word	0x000073b0
        /*0bc0*/ 	.word	0x00000000
        /*0bc4*/ 	.word	0x00000000
        /*0bc8*/ 	.short	0x010a
        /*0bca*/ 	.byte	0xff
	.zero		1


	//   ....[175]....
        /*0bcc*/ 	.word	0x00007400
        /*0bd0*/ 	.word	0x00000002
        /*0bd4*/ 	.word	0x00000230
        /*0bd8*/ 	.short	0x010a
        /*0bda*/ 	.byte	0xff
	.zero		1


	//   ....[176]....
        /*0bdc*/ 	.word	0x00007460
        /*0be0*/ 	.word	0x00000002
        /*0be4*/ 	.word	0x000001e0
        /*0be8*/ 	.short	0x010a
        /*0bea*/ 	.byte	0xff
	.zero		1


	//   ....[177]....
        /*0bec*/ 	.word	0x000074b0
        /*0bf0*/ 	.word	0x00000002
        /*0bf4*/ 	.word	0x000001d0
        /*0bf8*/ 	.short	0x010a
        /*0bfa*/ 	.byte	0xff
	.zero		1


	//   ....[178]....
        /*0bfc*/ 	.word	0x00007510
        /*0c00*/ 	.word	0x00000000
        /*0c04*/ 	.word	0x000001e0
        /*0c08*/ 	.short	0x010a
        /*0c0a*/ 	.byte	0xff
	.zero		1


	//   ....[179]....
        /*0c0c*/ 	.word	0x00007560
        /*0c10*/ 	.word	0x00000000
        /*0c14*/ 	.word	0x000001d0
        /*0c18*/ 	.short	0x010a
        /*0c1a*/ 	.byte	0xff
	.zero		1


	//   ....[180]....
        /*0c1c*/ 	.word	0x000075c0
        /*0c20*/ 	.word	0x00000003
        /*0c24*/ 	.word	0x00000210
        /*0c28*/ 	.short	0x010a
        /*0c2a*/ 	.byte	0xff
	.zero		1


	//   ....[181]....
        /*0c2c*/ 	.word	0x00007620
        /*0c30*/ 	.word	0x00000000
        /*0c34*/ 	.word	0x00000000
        /*0c38*/ 	.short	0x010a
        /*0c3a*/ 	.byte	0xff
	.zero		1


	//   ....[182]....
        /*0c3c*/ 	.word	0x00007680
        /*0c40*/ 	.word	0x00000000
        /*0c44*/ 	.word	0x00000000
        /*0c48*/ 	.short	0x010a
        /*0c4a*/ 	.byte	0xff
	.zero		1


	//   ....[183]....
        /*0c4c*/ 	.word	0x000076e0
        /*0c50*/ 	.word	0x00000000
        /*0c54*/ 	.word	0x00000000
        /*0c58*/ 	.short	0x010a
        /*0c5a*/ 	.byte	0xff
	.zero		1


	//   ....[184]....
        /*0c5c*/ 	.word	0x00007740
        /*0c60*/ 	.word	0x00000000
        /*0c64*/ 	.word	0x00000000
        /*0c68*/ 	.short	0x010a
        /*0c6a*/ 	.byte	0xff
	.zero		1


	//   ....[185]....
        /*0c6c*/ 	.word	0x000077a0
        /*0c70*/ 	.word	0x00000000
        /*0c74*/ 	.word	0x00000000
        /*0c78*/ 	.short	0x010a
        /*0c7a*/ 	.byte	0xff
	.zero		1


	//   ....[186]....
        /*0c7c*/ 	.word	0x000077f0
        /*0c80*/ 	.word	0x00000000
        /*0c84*/ 	.word	0x000001d0
        /*0c88*/ 	.short	0x010a
        /*0c8a*/ 	.byte	0xff
	.zero		1


	//   ....[187]....
        /*0c8c*/ 	.word	0x00007850
        /*0c90*/ 	.word	0x00000000
        /*0c94*/ 	.word	0x000001c8
        /*0c98*/ 	.short	0x010a
        /*0c9a*/ 	.byte	0xff
	.zero		1


	//   ....[188]....
        /*0c9c*/ 	.word	0x000078b0
        /*0ca0*/ 	.word	0x00000000
        /*0ca4*/ 	.word	0x000001b0
        /*0ca8*/ 	.short	0x010a
        /*0caa*/ 	.byte	0xff
	.zero		1


	//   ....[189]....
        /*0cac*/ 	.word	0x00007910
        /*0cb0*/ 	.word	0x00000000
        /*0cb4*/ 	.word	0x00000000
        /*0cb8*/ 	.short	0x010a
        /*0cba*/ 	.byte	0xff
	.zero		1


	//   ....[190]....
        /*0cbc*/ 	.word	0x00007960
        /*0cc0*/ 	.word	0x00000000
        /*0cc4*/ 	.word	0x000001d0
        /*0cc8*/ 	.short	0x010a
        /*0cca*/ 	.byte	0xff
	.zero		1


	//   ....[191]....
        /*0ccc*/ 	.word	0x000079c0
        /*0cd0*/ 	.word	0x00000000
        /*0cd4*/ 	.word	0x000001a0
        /*0cd8*/ 	.short	0x010a
        /*0cda*/ 	.byte	0xff
	.zero		1


	//   ....[192]....
        /*0cdc*/ 	.word	0x00007a20
        /*0ce0*/ 	.word	0x00000000
        /*0ce4*/ 	.word	0x000001f0
        /*0ce8*/ 	.short	0x010a
        /*0cea*/ 	.byte	0xff
	.zero		1


	//----- nvinfo : EIATTR_NUM_MBARRIERS
	.align		4
.L_44:
        /*0cec*/ 	.byte	0x03, 0x38
        /*0cee*/ 	.short	0x004a


	//----- nvinfo : EIATTR_EXIT_INSTR_OFFSETS
	.align		4
        /*0cf0*/ 	.byte	0x04, 0x1c
        /*0cf2*/ 	.short	(.L_46 - .L_45)


	//   ....[0]....
.L_45:
        /*0cf4*/ 	.word	0x00003400


	//   ....[1]....
        /*0cf8*/ 	.word	0x000038f0


	//   ....[2]....
        /*0cfc*/ 	.word	0x00003950


	//   ....[3]....
        /*0d00*/ 	.word	0x00004770


	//   ....[4]....
        /*0d04*/ 	.word	0x000053b0


	//   ....[5]....
        /*0d08*/ 	.word	0x000053f0


	//   ....[6]....
        /*0d0c*/ 	.word	0x00006870


	//   ....[7]....
        /*0d10*/ 	.word	0x000068e0


	//   ....[8]....
        /*0d14*/ 	.word	0x00006910


	//   ....[9]....
        /*0d18*/ 	.word	0x00006930


	//----- nvinfo : EIATTR_MAX_THREADS
	.align		4
.L_46:
        /*0d1c*/ 	.byte	0x04, 0x05
        /*0d1e*/ 	.short	(.L_48 - .L_47)
.L_47:
        /*0d20*/ 	.word	0x00000100
        /*0d24*/ 	.word	0x00000001
        /*0d28*/ 	.word	0x00000001


	//----- nvinfo : EIATTR_CRS_STACK_SIZE
	.align		4
.L_48:
        /*0d2c*/ 	.byte	0x04, 0x1e
        /*0d2e*/ 	.short	(.L_50 - .L_49)
.L_49:
        /*0d30*/ 	.word	0x00000000


	//----- nvinfo : EIATTR_CBANK_PARAM_SIZE
	.align		4
.L_50:
        /*0d34*/ 	.byte	0x03, 0x19
        /*0d36*/ 	.short	0x0800


	//----- nvinfo : EIATTR_PARAM_CBANK
	.align		4
        /*0d38*/ 	.byte	0x04, 0x0a
        /*0d3a*/ 	.short	(.L_52 - .L_51)
	.align		4
.L_51:
        /*0d3c*/ 	.word	index@(.nv.constant0._ZN7cutlass13device_kernelINS_4gemm6kernel13GemmUniversalIN4cute5tupleIJiiiiEEENS1_10collective13CollectiveMmaINS1_35MainloopSm100TmaUmmaWarpSpecializedILi26ELi2ELi4ENS5_IJNS4_1CILi1EEESB_SB_EEEEENS5_IJNSA_ILi128EEENSA_ILi8EEENSA_ILi32EEEEEENS_10bfloat16_tENS5_IJlSB_lEEESI_SJ_NS4_8TiledMMAINS4_8MMA_AtomIJNS4_20SM100_MMA_F16BF16_SSISI_SI_fLi128ELi8ELNS4_4UMMA5MajorE0ELSO_0ELNSN_7ScaleInE0ELSP_0EEEEEENS4_6LayoutISC_NS5_IJNSA_ILi0EEEST_ST_EEEEENS5_IJNS4_10UnderscoreESW_SW_EEEEENS4_13SM90_TMA_LOADENS4_14ComposedLayoutINS4_7SwizzleILi2ELi4ELi3EEENS4_18smem_ptr_flag_bitsILi16EEENSS_INS5_IJSF_SG_EEENS5_IJSG_SB_EEEEEEEvNS4_8identityESZ_S18_vS19_EENS_8epilogue10collective18CollectiveEpilogueINS1B_23Sm100TmaWarpSpecializedILi2ELi1ELi8ELb1ELb0EEEJSH_NS5_IJNSS_ISE_SB_EENSS_ISF_SB_EEEEESI_SJ_SI_SJ_NS1B_6fusion15FusionCallbacksIS1F_NS1J_17LinearCombinationISI_fSI_fLNS_15FloatRoundStyleE2EEESH_S1I_JEEENS4_5SM1004TMEM4LOAD25SM100_TMEM_LOAD_32dp32b8xESZ_NS10_INS11_ILi0ELi4ELi3EEES14_NSS_INS5_IJSF_SF_EEENS5_IJSF_SB_EEEEEEENS4_39AutoVectorizingCopyWithAssumedAlignmentILi128EEENS4_14SM90_TMA_STOREES1X_S1Z_S1Z_EEEvvEEEEvNT_6ParamsE)
        /*0d40*/ 	.short	0x0380
        /*0d42*/ 	.short	0x0800


	//----- nvinfo : EIATTR_SW_WAR
	.align		4
.L_52:
        /*0d44*/ 	.byte	0x04, 0x36
        /*0d46*/ 	.short	(.L_54 - .L_53)
.L_53:
        /*0d48*/ 	.word	0x00000008
.L_54:


//--------------------- .nv.callgraph             --------------------------
	.section	.nv.callgraph,"",@"SHT_CUDA_CALLGRAPH"
	.align	4
	.sectionentsize	8
	.align		4
        /*0000*/ 	.word	0x00000000
	.align		4
        /*0004*/ 	.word	0xffffffff
	.align		4
        /*0008*/ 	.word	index@(_ZN7cutlass13device_kernelINS_4gemm6kernel13GemmUniversalIN4cute5tupleIJiiiiEEENS1_10collective13CollectiveMmaINS1_35MainloopSm100TmaUmmaWarpSpecializedILi26ELi2ELi4ENS5_IJNS4_1CILi1EEESB_SB_EEEEENS5_IJNSA_ILi128EEENSA_ILi8EEENSA_ILi32EEEEEENS_10bfloat16_tENS5_IJlSB_lEEESI_SJ_NS4_8TiledMMAINS4_8MMA_AtomIJNS4_20SM100_MMA_F16BF16_SSISI_SI_fLi128ELi8ELNS4_4UMMA5MajorE0ELSO_0ELNSN_7ScaleInE0ELSP_0EEEEEENS4_6LayoutISC_NS5_IJNSA_ILi0EEEST_ST_EEEEENS5_IJNS4_10UnderscoreESW_SW_EEEEENS4_13SM90_TMA_LOADENS4_14ComposedLayoutINS4_7SwizzleILi2ELi4ELi3EEENS4_18smem_ptr_flag_bitsILi16EEENSS_INS5_IJSF_SG_EEENS5_IJSG_SB_EEEEEEEvNS4_8identityESZ_S18_vS19_EENS_8epilogue10collective18CollectiveEpilogueINS1B_23Sm100TmaWarpSpecializedILi2ELi1ELi8ELb1ELb0EEEJSH_NS5_IJNSS_ISE_SB_EENSS_ISF_SB_EEEEESI_SJ_SI_SJ_NS1B_6fusion15FusionCallbacksIS1F_NS1J_17LinearCombinationISI_fSI_fLNS_15FloatRoundStyleE2EEESH_S1I_JEEENS4_5SM1004TMEM4LOAD25SM100_TMEM_LOAD_32dp32b8xESZ_NS10_INS11_ILi0ELi4ELi3EEES14_NSS_INS5_IJSF_SF_EEENS5_IJSF_SB_EEEEEEENS4_39AutoVectorizingCopyWithAssumedAlignmentILi128EEENS4_14SM90_TMA_STOREES1X_S1Z_S1Z_EEEvvEEEEvNT_6ParamsE)
	.align		4
        /*000c*/ 	.word	index@(__assertfail)
	.align		4
        /*0010*/ 	.word	0x00000000
	.align		4
        /*0014*/ 	.word	0xfffffffe
	.align		4
        /*0018*/ 	.word	0x00000000
	.align		4
        /*001c*/ 	.word	0xfffffffd
	.align		4
        /*0020*/ 	.word	0x00000000
	.align		4
        /*0024*/ 	.word	0xfffffffc


//--------------------- .nv.constant4             --------------------------
	.section	.nv.constant4,"a",@progbits
	.align	8
	.align		8
.nv.constant4:
        /*0000*/ 	.dword	__assertfail
	.align		8
        /*0008*/ 	.dword	__unnamed_1
	.align		8
        /*0010*/ 	.dword	_ZN39_INTERNAL_a170df63_4_k_cu_673b7046_97704cuda3std3__45__cpo5beginE
	.align		8
        /*0018*/ 	.dword	_ZN39_INTERNAL_a170df63_4_k_cu_673b7046_97704cuda3std3__45__cpo3endE
	.align		8
        /*0020*/ 	.dword	_ZN39_INTERNAL_a170df63_4_k_cu_673b7046_97704cuda3std3__45__cpo6cbeginE
	.align		8
        /*0028*/ 	.dword	_ZN39_INTERNAL_a170df63_4_k_cu_673b7046_97704cuda3std3__45__cpo4cendE
	.align		8
        /*0030*/ 	.dword	_ZN39_INTERNAL_a170df63_4_k_cu_673b7046_97704cuda3std3__441_GLOBAL__N__a170df63_4_k_cu_673b7046_97706ignoreE
	.align		8
        /*0038*/ 	.dword	_ZN39_INTERNAL_a170df63_4_k_cu_673b7046_97704cuda3std3__419piecewise_constructE
	.align		8
        /*0040*/ 	.dword	_ZN39_INTERNAL_a170df63_4_k_cu_673b7046_97704cuda3std3__48in_placeE
	.align		8
        /*0048*/ 	.dword	_ZN39_INTERNAL_a170df63_4_k_cu_673b7046_97704cuda3std6ranges3__45__cpo4swapE
	.align		8
        /*0050*/ 	.dword	_ZN39_INTERNAL_a170df63_4_k_cu_673b7046_97704cuda3std6ranges3__45__cpo9iter_moveE
	.align		8
        /*0058*/ 	.dword	_ZN39_INTERNAL_a170df63_4_k_cu_673b7046_97704cute7productE
	.align		8
        /*0060*/ 	.dword	_ZN39_INTERNAL_a170df63_4_k_cu_673b7046_97704cute1_E
	.align		8
        /*0068*/ 	.dword	$str$25
	.align		8
        /*0070*/ 	.dword	$str$26


//--------------------- .text._ZN7cutlass13device_kernelINS_4gemm6kernel13GemmUniversalIN4cute5tupleIJiiiiEEENS1_10collective13CollectiveMmaINS1_35MainloopSm100TmaUmmaWarpSpecializedILi26ELi2ELi4ENS5_IJNS4_1CILi1EEESB_SB_EEEEENS5_IJNSA_ILi128EEENSA_ILi8EEENSA_ILi32EEEEEENS_10bfloat16_tENS5_IJlSB_lEEESI_SJ_NS4_8TiledMMAINS4_8MMA_AtomIJNS4_20SM100_MMA_F16BF16_SSISI_SI_fLi128ELi8ELNS4_4UMMA5MajorE0ELSO_0ELNSN_7ScaleInE0ELSP_0EEEEEENS4_6LayoutISC_NS5_IJNSA_ILi0EEEST_ST_EEEEENS5_IJNS4_10UnderscoreESW_SW_EEEEENS4_13SM90_TMA_LOADENS4_14ComposedLayoutINS4_7SwizzleILi2ELi4ELi3EEENS4_18smem_ptr_flag_bitsILi16EEENSS_INS5_IJSF_SG_EEENS5_IJSG_SB_EEEEEEEvNS4_8identityESZ_S18_vS19_EENS_8epilogue10collective18CollectiveEpilogueINS1B_23Sm100TmaWarpSpecializedILi2ELi1ELi8ELb1ELb0EEEJSH_NS5_IJNSS_ISE_SB_EENSS_ISF_SB_EEEEESI_SJ_SI_SJ_NS1B_6fusion15FusionCallbacksIS1F_NS1J_17LinearCombinationISI_fSI_fLNS_15FloatRoundStyleE2EEESH_S1I_JEEENS4_5SM1004TMEM4LOAD25SM100_TMEM_LOAD_32dp32b8xESZ_NS10_INS11_ILi0ELi4ELi3EEES14_NSS_INS5_IJSF_SF_EEENS5_IJSF_SB_EEEEEEENS4_39AutoVectorizingCopyWithAssumedAlignmentILi128EEENS4_14SM90_TMA_STOREES1X_S1Z_S1Z_EEEvvEEEEvNT_6ParamsE --------------------------
	.section	.text._ZN7cutlass13device_kernelINS_4gemm6kernel13GemmUniversalIN4cute5tupleIJiiiiEEENS1_10collective13CollectiveMmaINS1_35MainloopSm100TmaUmmaWarpSpecializedILi26ELi2ELi4ENS5_IJNS4_1CILi1EEESB_SB_EEEEENS5_IJNSA_ILi128EEENSA_ILi8EEENSA_ILi32EEEEEENS_10bfloat16_tENS5_IJlSB_lEEESI_SJ_NS4_8TiledMMAINS4_8MMA_AtomIJNS4_20SM100_MMA_F16BF16_SSISI_SI_fLi128ELi8ELNS4_4UMMA5MajorE0ELSO_0ELNSN_7ScaleInE0ELSP_0EEEEEENS4_6LayoutISC_NS5_IJNSA_ILi0EEEST_ST_EEEEENS5_IJNS4_10UnderscoreESW_SW_EEEEENS4_13SM90_TMA_LOADENS4_14ComposedLayoutINS4_7SwizzleILi2ELi4ELi3EEENS4_18smem_ptr_flag_bitsILi16EEENSS_INS5_IJSF_SG_EEENS5_IJSG_SB_EEEEEEEvNS4_8identityESZ_S18_vS19_EENS_8epilogue10collective18CollectiveEpilogueINS1B_23Sm100TmaWarpSpecializedILi2ELi1ELi8ELb1ELb0EEEJSH_NS5_IJNSS_ISE_SB_EENSS_ISF_SB_EEEEESI_SJ_SI_SJ_NS1B_6fusion15FusionCallbacksIS1F_NS1J_17LinearCombinationISI_fSI_fLNS_15FloatRoundStyleE2EEESH_S1I_JEEENS4_5SM1004TMEM4LOAD25SM100_TMEM_LOAD_32dp32b8xESZ_NS10_INS11_ILi0ELi4ELi3EEES14_NSS_INS5_IJSF_SF_EEENS5_IJSF_SB_EEEEEEENS4_39AutoVectorizingCopyWithAssumedAlignmentILi128EEENS4_14SM90_TMA_STOREES1X_S1Z_S1Z_EEEvvEEEEvNT_6ParamsE,"ax",@progbits
	.align	128
.text._ZN7cutlass13device_kernelINS_4gemm6kernel13GemmUniversalIN4cute5tupleIJiiiiEEENS1_10collective13CollectiveMmaINS1_35MainloopSm100TmaUmmaWarpSpecializedILi26ELi2ELi4ENS5_IJNS4_1CILi1EEESB_SB_EEEEENS5_IJNSA_ILi128EEENSA_ILi8EEENSA_ILi32EEEEEENS_10bfloat16_tENS5_IJlSB_lEEESI_SJ_NS4_8TiledMMAINS4_8MMA_AtomIJNS4_20SM100_MMA_F16BF16_SSISI_SI_fLi128ELi8ELNS4_4UMMA5MajorE0ELSO_0ELNSN_7ScaleInE0ELSP_0EEEEEENS4_6LayoutISC_NS5_IJNSA_ILi0EEEST_ST_EEEEENS5_IJNS4_10UnderscoreESW_SW_EEEEENS4_13SM90_TMA_LOADENS4_14ComposedLayoutINS4_7SwizzleILi2ELi4ELi3EEENS4_18smem_ptr_flag_bitsILi16EEENSS_INS5_IJSF_SG_EEENS5_IJSG_SB_EEEEEEEvNS4_8identityESZ_S18_vS19_EENS_8epilogue10collective18CollectiveEpilogueINS1B_23Sm100TmaWarpSpecializedILi2ELi1ELi8ELb1ELb0EEEJSH_NS5_IJNSS_ISE_SB_EENSS_ISF_SB_EEEEESI_SJ_SI_SJ_NS1B_6fusion15FusionCallbacksIS1F_NS1J_17LinearCombinationISI_fSI_fLNS_15FloatRoundStyleE2EEESH_S1I_JEEENS4_5SM1004TMEM4LOAD25SM100_TMEM_LOAD_32dp32b8xESZ_NS10_INS11_ILi0ELi4ELi3EEES14_NSS_INS5_IJSF_SF_EEENS5_IJSF_SB_EEEEEEENS4_39AutoVectorizingCopyWithAssumedAlignmentILi128EEENS4_14SM90_TMA_STOREES1X_S1Z_S1Z_EEEvvEEEEvNT_6ParamsE:
        .type           _ZN7cutlass13device_kernelINS_4gemm6kernel13GemmUniversalIN4cute5tupleIJiiiiEEENS1_10collective13CollectiveMmaINS1_35MainloopSm100TmaUmmaWarpSpecializedILi26ELi2ELi4ENS5_IJNS4_1CILi1EEESB_SB_EEEEENS5_IJNSA_ILi128EEENSA_ILi8EEENSA_ILi32EEEEEENS_10bfloat16_tENS5_IJlSB_lEEESI_SJ_NS4_8TiledMMAINS4_8MMA_AtomIJNS4_20SM100_MMA_F16BF16_SSISI_SI_fLi128ELi8ELNS4_4UMMA5MajorE0ELSO_0ELNSN_7ScaleInE0ELSP_0EEEEEENS4_6LayoutISC_NS5_IJNSA_ILi0EEEST_ST_EEEEENS5_IJNS4_10UnderscoreESW_SW_EEEEENS4_13SM90_TMA_LOADENS4_14ComposedLayoutINS4_7SwizzleILi2ELi4ELi3EEENS4_18smem_ptr_flag_bitsILi16EEENSS_INS5_IJSF_SG_EEENS5_IJSG_SB_EEEEEEEvNS4_8identityESZ_S18_vS19_EENS_8epilogue10collective18CollectiveEpilogueINS1B_23Sm100TmaWarpSpecializedILi2ELi1ELi8ELb1ELb0EEEJSH_NS5_IJNSS_ISE_SB_EENSS_ISF_SB_EEEEESI_SJ_SI_SJ_NS1B_6fusion15FusionCallbacksIS1F_NS1J_17LinearCombinationISI_fSI_fLNS_15FloatRoundStyleE2EEESH_S1I_JEEENS4_5SM1004TMEM4LOAD25SM100_TMEM_LOAD_32dp32b8xESZ_NS10_INS11_ILi0ELi4ELi3EEES14_NSS_INS5_IJSF_SF_EEENS5_IJSF_SB_EEEEEEENS4_39AutoVectorizingCopyWithAssumedAlignmentILi128EEENS4_14SM90_TMA_STOREES1X_S1Z_S1Z_EEEvvEEEEvNT_6ParamsE,@function
        .size           _ZN7cutlass13device_kernelINS_4gemm6kernel13GemmUniversalIN4cute5tupleIJiiiiEEENS1_10collective13CollectiveMmaINS1_35MainloopSm100TmaUmmaWarpSpecializedILi26ELi2ELi4ENS5_IJNS4_1CILi1EEESB_SB_EEEEENS5_IJNSA_ILi128EEENSA_ILi8EEENSA_ILi32EEEEEENS_10bfloat16_tENS5_IJlSB_lEEESI_SJ_NS4_8TiledMMAINS4_8MMA_AtomIJNS4_20SM100_MMA_F16BF16_SSISI_SI_fLi128ELi8ELNS4_4UMMA5MajorE0ELSO_0ELNSN_7ScaleInE0ELSP_0EEEEEENS4_6LayoutISC_NS5_IJNSA_ILi0EEEST_ST_EEEEENS5_IJNS4_10UnderscoreESW_SW_EEEEENS4_13SM90_TMA_LOADENS4_14ComposedLayoutINS4_7SwizzleILi2ELi4ELi3EEENS4_18smem_ptr_flag_bitsILi16EEENSS_INS5_IJSF_SG_EEENS5_IJSG_SB_EEEEEEEvNS4_8identityESZ_S18_vS19_EENS_8epilogue10collective18CollectiveEpilogueINS1B_23Sm100TmaWarpSpecializedILi2ELi1ELi8ELb1ELb0EEEJSH_NS5_IJNSS_ISE_SB_EENSS_ISF_SB_EEEEESI_SJ_SI_SJ_NS1B_6fusion15FusionCallbacksIS1F_NS1J_17LinearCombinationISI_fSI_fLNS_15FloatRoundStyleE2EEESH_S1I_JEEENS4_5SM1004TMEM4LOAD25SM100_TMEM_LOAD_32dp32b8xESZ_NS10_INS11_ILi0ELi4ELi3EEES14_NSS_INS5_IJSF_SF_EEENS5_IJSF_SB_EEEEEEENS4_39AutoVectorizingCopyWithAssumedAlignmentILi128EEENS4_14SM90_TMA_STOREES1X_S1Z_S1Z_EEEvvEEEEvNT_6ParamsE,(.L_x_201 - _ZN7cutlass13device_kernelINS_4gemm6kernel13GemmUniversalIN4cute5tupleIJiiiiEEENS1_10collective13CollectiveMmaINS1_35MainloopSm100TmaUmmaWarpSpecializedILi26ELi2ELi4ENS5_IJNS4_1CILi1EEESB_SB_EEEEENS5_IJNSA_ILi128EEENSA_ILi8EEENSA_ILi32EEEEEENS_10bfloat16_tENS5_IJlSB_lEEESI_SJ_NS4_8TiledMMAINS4_8MMA_AtomIJNS4_20SM100_MMA_F16BF16_SSISI_SI_fLi128ELi8ELNS4_4UMMA5MajorE0ELSO_0ELNSN_7ScaleInE0ELSP_0EEEEEENS4_6LayoutISC_NS5_IJNSA_ILi0EEEST_ST_EEEEENS5_IJNS4_10UnderscoreESW_SW_EEEEENS4_13SM90_TMA_LOADENS4_14ComposedLayoutINS4_7SwizzleILi2ELi4ELi3EEENS4_18smem_ptr_flag_bitsILi16EEENSS_INS5_IJSF_SG_EEENS5_IJSG_SB_EEEEEEEvNS4_8identityESZ_S18_vS19_EENS_8epilogue10collective18CollectiveEpilogueINS1B_23Sm100TmaWarpSpecializedILi2ELi1ELi8ELb1ELb0EEEJSH_NS5_IJNSS_ISE_SB_EENSS_ISF_SB_EEEEESI_SJ_SI_SJ_NS1B_6fusion15FusionCallbacksIS1F_NS1J_17LinearCombinationISI_fSI_fLNS_15FloatRoundStyleE2EEESH_S1I_JEEENS4_5SM1004TMEM4LOAD25SM100_TMEM_LOAD_32dp32b8xESZ_NS10_INS11_ILi0ELi4ELi3EEES14_NSS_INS5_IJSF_SF_EEENS5_IJSF_SB_EEEEEEENS4_39AutoVectorizingCopyWithAssumedAlignmentILi128EEENS4_14SM90_TMA_STOREES1X_S1Z_S1Z_EEEvvEEEEvNT_6ParamsE)
        .other          _ZN7cutlass13device_kernelINS_4gemm6kernel13GemmUniversalIN4cute5tupleIJiiiiEEENS1_10collective13CollectiveMmaINS1_35MainloopSm100TmaUmmaWarpSpecializedILi26ELi2ELi4ENS5_IJNS4_1CILi1EEESB_SB_EEEEENS5_IJNSA_ILi128EEENSA_ILi8EEENSA_ILi32EEEEEENS_10bfloat16_tENS5_IJlSB_lEEESI_SJ_NS4_8TiledMMAINS4_8MMA_AtomIJNS4_20SM100_MMA_F16BF16_SSISI_SI_fLi128ELi8ELNS4_4UMMA5MajorE0ELSO_0ELNSN_7ScaleInE0ELSP_0EEEEEENS4_6LayoutISC_NS5_IJNSA_ILi0EEEST_ST_EEEEENS5_IJNS4_10UnderscoreESW_SW_EEEEENS4_13SM90_TMA_LOADENS4_14ComposedLayoutINS4_7SwizzleILi2ELi4ELi3EEENS4_18smem_ptr_flag_bitsILi16EEENSS_INS5_IJSF_SG_EEENS5_IJSG_SB_EEEEEEEvNS4_8identityESZ_S18_vS19_EENS_8epilogue10collective18CollectiveEpilogueINS1B_23Sm100TmaWarpSpecializedILi2ELi1ELi8ELb1ELb0EEEJSH_NS5_IJNSS_ISE_SB_EENSS_ISF_SB_EEEEESI_SJ_SI_SJ_NS1B_6fusion15FusionCallbacksIS1F_NS1J_17LinearCombinationISI_fSI_fLNS_15FloatRoundStyleE2EEESH_S1I_JEEENS4_5SM1004TMEM4LOAD25SM100_TMEM_LOAD_32dp32b8xESZ_NS10_INS11_ILi0ELi4ELi3EEES14_NSS_INS5_IJSF_SF_EEENS5_IJSF_SB_EEEEEEENS4_39AutoVectorizingCopyWithAssumedAlignmentILi128EEENS4_14SM90_TMA_STOREES1X_S1Z_S1Z_EEEvvEEEEvNT_6ParamsE,@"STO_CUDA_ENTRY STV_DEFAULT"
_ZN7cutlass13device_kernelINS_4gemm6kernel13GemmUniversalIN4cute5tupleIJiiiiEEENS1_10collective13CollectiveMmaINS1_35MainloopSm100TmaUmmaWarpSpecializedILi26ELi2ELi4ENS5_IJNS4_1CILi1EEESB_SB_EEEEENS5_IJNSA_ILi128EEENSA_ILi8EEENSA_ILi32EEEEEENS_10bfloat16_tENS5_IJlSB_lEEESI_SJ_NS4_8TiledMMAINS4_8MMA_AtomIJNS4_20SM100_MMA_F16BF16_SSISI_SI_fLi128ELi8ELNS4_4UMMA5MajorE0ELSO_0ELNSN_7ScaleInE0ELSP_0EEEEEENS4_6LayoutISC_NS5_IJNSA_ILi0EEEST_ST_EEEEENS5_IJNS4_10UnderscoreESW_SW_EEEEENS4_13SM90_TMA_LOADENS4_14ComposedLayoutINS4_7SwizzleILi2ELi4ELi3EEENS4_18smem_ptr_flag_bitsILi16EEENSS_INS5_IJSF_SG_EEENS5_IJSG_SB_EEEEEEEvNS4_8identityESZ_S18_vS19_EENS_8epilogue10collective18CollectiveEpilogueINS1B_23Sm100TmaWarpSpecializedILi2ELi1ELi8ELb1ELb0EEEJSH_NS5_IJNSS_ISE_SB_EENSS_ISF_SB_EEEEESI_SJ_SI_SJ_NS1B_6fusion15FusionCallbacksIS1F_NS1J_17LinearCombinationISI_fSI_fLNS_15FloatRoundStyleE2EEESH_S1I_JEEENS4_5SM1004TMEM4LOAD25SM100_TMEM_LOAD_32dp32b8xESZ_NS10_INS11_ILi0ELi4ELi3EEES14_NSS_INS5_IJSF_SF_EEENS5_IJSF_SB_EEEEEEENS4_39AutoVectorizingCopyWithAssumedAlignmentILi128EEENS4_14SM90_TMA_STOREES1X_S1Z_S1Z_EEEvvEEEEvNT_6ParamsE:
[----:B------:R-:W1:Y:S01]  /*0000*/  LDC R1, c[0x0][0x37c] ;  /* 0x0000df00ff017b82 */ /* 0x000e620000000800 */
[----:B------:R-:W2:Y:S01]  /*0010*/  S2R R57, SR_TID.X ;  /* 0x0000000000397919 */ /* 0x000ea20000002100 */
[----:B------:R-:W3:Y:S01]  /*0020*/  LDCU.64 UR4, c[0x0][0x890] ;  /* 0x00011200ff0477ac */ /* 0x000ee20008000a00 */
[----:B------:R-:W-:Y:S02]  /*0030*/  PRMT R42, RZ, 0x7610, R42 ;  /* 0x00007610ff2a7816 */ /* 0x000fe4000000002a */
[----:B------:R-:W-:Y:S01]  /*0040*/  ELECT P5, URZ, PT ;  /* 0x0000000000ff782f */ /* 0x000fe200038a0000 */
[----:B------:R-:W4:Y:S01]  /*0050*/  LDCU.64 UR44, c[0x0][0x358] ;  /* 0x00006b00ff2c77ac */ /* 0x000f220008000a00 */
[----:B---3--:R-:W-:-:S04]  /*0060*/  UISETP.NE.U32.AND UP0, UPT, UR4, URZ, UPT ;  /* 0x000000ff0400728c */ /* 0x008fc8000bf05070 */
[----:B------:R-:W-:Y:S01]  /*0070*/  UISETP.NE.AND.EX UP0, UPT, UR5, URZ, UPT, UP0 ;  /* 0x000000ff0500728c */ /* 0x000fe2000bf05300 */
[----:B--2---:R-:W-:-:S05]  /*0080*/  SHF.R.U32.HI R51, RZ, 0x5, R57 ;  /* 0x00000005ff337819 */ /* 0x004fca0000011639 */
[----:B------:R-:W2:Y:S02]  /*0090*/  SHFL.IDX PT, R0, R51, RZ, 0x1f ;  /* 0x00001fff33007589 */ /* 0x000ea400000e0000 */
[----:B--2---:R-:W-:Y:S01]  /*00a0*/  R2UR UR8, R0 ;  /* 0x00000000000872ca */ /* 0x004fe200000e0000 */
[----:B-1--4-:R-:W-:-:S14]  /*00b0*/  BRA.U UP0, `(.L_x_0) ;  /* 0x00000001002c7547 */ /* 0x012fdc000b800000 */
[----:B------:R-:W1:Y:S02]  /*00c0*/  LDCU.64 UR6, c[0x0][0x888] ;  /* 0x00011100ff0677ac */ /* 0x000e640008000a00 */
[----:B-1----:R-:W-:-:S04]  /*00d0*/  UISETP.NE.U32.AND UP0, UPT, UR6, URZ, UPT ;  /* 0x000000ff0600728c */ /* 0x002fc8000bf05070 */
[----:B------:R-:W-:-:S09]  /*00e0*/  UISETP.NE.AND.EX UP0, UPT, UR7, URZ, UPT, UP0 ;  /* 0x000000ff0700728c */ /* 0x000fd2000bf05300 */
[----:B------:R-:W-:Y:S05]  /*00f0*/  BRA.U !UP0, `(.L_x_1) ;  /* 0x0000000108147547 */ /* 0x000fea000b800000 */
[----:B------:R-:W1:Y:S02]  /*0100*/  LDC.64 R2, c[0x0][0x888] ;  /* 0x00022200ff027b82 */ /* 0x000e640000000a00 */
[----:B-1----:R-:W2:Y:S01]  /*0110*/  LDG.E R0, desc[UR44][R2.64] ;  /* 0x0000002c02007981 */ /* 0x002ea2000c1e1900 */
[----:B------:R-:W-:Y:S01]  /*0120*/  HFMA2 R42, -RZ, RZ, 0, 5.9604644775390625e-08 ;  /* 0x00000001ff2a7431 */ /* 0x000fe200000001ff */
[----:B--2---:R-:W-:Y:S01]  /*0130*/  R2UR UR38, R0 ;  /* 0x00000000002672ca */ /* 0x004fe200000e0000 */
[----:B------:R-:W-:Y:S05]  /*0140*/  BRA `(.L_x_0) ;  /* 0x0000000000087947 */ /* 0x000fea0003800000 */
.L_x_1:
[----:B------:R-:W-:Y:S01]  /*0150*/  HFMA2 R42, -RZ, RZ, 0, 5.9604644775390625e-08 ;  /* 0x00000001ff2a7431 */ /* 0x000fe200000001ff */
[----:B------:R-:W1:Y:S02]  /*0160*/  LDCU UR38, c[0x0][0x880] ;  /* 0x00011000ff2677ac */ /* 0x000e640008000800 */
.L_x_0:
[----:B------:R-:W2:Y:S02]  /*0170*/  LDCU.64 UR6, c[0x0][0x8b0] ;  /* 0x00011600ff0677ac */ /* 0x000ea40008000a00 */
[----:B--2---:R-:W-:-:S04]  /*0180*/  UISETP.NE.U32.AND UP0, UPT, UR6, URZ, UPT ;  /* 0x000000ff0600728c */ /* 0x004fc8000bf05070 */
[----:B------:R-:W-:-:S09]  /*0190*/  UISETP.NE.AND.EX UP0, UPT, UR7, URZ, UPT, UP0 ;  /* 0x000000ff0700728c */ /* 0x000fd2000bf05300 */
[----:B------:R-:W-:Y:S05]  /*01a0*/  BRA.U UP0, `(.L_x_2) ;  /* 0x0000000100207547 */ /* 0x000fea000b800000 */
[----:B------:R-:W2:Y:S02]  /*01b0*/  LDCU.64 UR6, c[0x0][0x8a8] ;  /* 0x00011500ff0677ac */ /* 0x000ea40008000a00 */
[----:B--2---:R-:W-:-:S04]  /*01c0*/  UISETP.NE.U32.AND UP0, UPT, UR6, URZ, UPT ;  /* 0x000000ff0600728c */ /* 0x004fc8000bf05070 */
[----:B------:R-:W-:-:S09]  /*01d0*/  UISETP.NE.AND.EX UP0, UPT, UR7, URZ, UPT, UP0 ;  /* 0x000000ff0700728c */ /* 0x000fd2000bf05300 */
[----:B------:R-:W-:Y:S05]  /*01e0*/  BRA.U !UP0, `(.L_x_3) ;  /* 0x00000001080c7547 */ /* 0x000fea000b800000 */
[----:B------:R-:W2:Y:S02]  /*01f0*/  LDC.64 R2, c[0x0][0x8a8] ;  /* 0x00022a00ff027b82 */ /* 0x000ea40000000a00 */
[----:B--2---:R2:W5:Y:S01]  /*0200*/  LDG.E R27, desc[UR44][R2.64] ;  /* 0x0000002c021b7981 */ /* 0x004562000c1e1900 */
[----:B------:R-:W-:Y:S05]  /*0210*/  BRA `(.L_x_2) ;  /* 0x0000000000047947 */ /* 0x000fea0003800000 */
.L_x_3:
[----:B------:R-:W3:Y:S02]  /*0220*/  LDC R27, c[0x0][0x8a0] ;  /* 0x00022800ff1b7b82 */ /* 0x000ee40000000800 */
.L_x_2:
[----:B------:R-:W-:Y:S01]  /*0230*/  IMAD.U32 R0, RZ, RZ, UR8 ;  /* 0x00000008ff007e24 */ /* 0x000fe2000f8e00ff */
[----:B------:R-:W-:Y:S04]  /*0240*/  BSSY.RECONVERGENT B0, `(.L_x_4) ;  /* 0x000000c000007945 */ /* 0x000fe80003800200 */
[C---:B------:R-:W-:Y:S02]  /*0250*/  ISETP.NE.OR P1, PT, R0.reuse, 0x1, !P5 ;  /* 0x000000010000780c */ /* 0x040fe40006f25670 */
[----:B------:R-:W-:-:S11]  /*0260*/  ISETP.NE.OR P0, PT, R0, 0x3, !P5 ;  /* 0x000000030000780c */ /* 0x000fd60006f05670 */
[----:B------:R-:W-:Y:S05]  /*0270*/  @P1 BRA `(.L_x_5) ;  /* 0x0000000000201947 */ /* 0x000fea0003800000 */
[----:B------:R-:W4:Y:S02]  /*0280*/  LDCU.64 UR6, c[0x0][0x348] ;  /* 0x00006900ff0677ac */ /* 0x000f240008000a00 */
[----:B----4-:R-:W-:Y:S02]  /*0290*/  UIADD3 UR10, UP1, UPT, UR6, 0x80, URZ ;  /* 0x00000080060a7890 */ /* 0x010fe4000ff3e0ff */
[----:B------:R-:W-:Y:S02]  /*02a0*/  UIADD3 UR6, UP0, UPT, UR6, 0x180, URZ ;  /* 0x0000018006067890 */ /* 0x000fe4000ff1e0ff */
[----:B------:R-:W-:Y:S02]  /*02b0*/  UIADD3.X UR11, UPT, UPT, URZ, UR7, URZ, UP1, !UPT ;  /* 0x00000007ff0b7290 */ /* 0x000fe40008ffe4ff */
[----:B------:R-:W-:-:S07]  /*02c0*/  UIADD3.X UR7, UPT, UPT, URZ, UR7, URZ, UP0, !UPT ;  /* 0x00000007ff077290 */ /* 0x000fce00087fe4ff */
[----:B------:R4:W-:Y:S02]  /*02d0*/  UTMACCTL.PF [UR10] ;  /* 0x000000000a0079b9 */ /* 0x0009e40008040000 */
[----:B------:R4:W-:Y:S02]  /*02e0*/  UTMACCTL.PF [UR6] ;  /* 0x00000000060079b9 */ /* 0x0009e40008040000 */
[----:B----4-:R-:W-:Y:S01]  /*02f0*/  NOP ;  /* 0x0000000000007918 */ /* 0x010fe20000000000 */
.L_x_5:
[----:B-1----:R-:W-:Y:S05]  /*0300*/  BSYNC.RECONVERGENT B0 ;  /* 0x0000000000007941 */ /* 0x002fea0003800200 */
.L_x_4:
[----:B------:R-:W-:Y:S04]  /*0310*/  BSSY.RECONVERGENT B0, `(.L_x_6) ;  /* 0x000000a000007945 */ /* 0x000fe80003800200 */
[----:B------:R-:W-:Y:S05]  /*0320*/  @P0 BRA `(.L_x_7) ;  /* 0x0000000000200947 */ /* 0x000fea0003800000 */
[----:B------:R-:W1:Y:S02]  /*0330*/  LDCU.64 UR6, c[0x0][0x348] ;  /* 0x00006900ff0677ac */ /* 0x000e640008000a00 */
[----:B-1----:R-:W-:Y:S02]  /*0340*/  UIADD3 UR10, UP1, UPT, UR6, 0x580, URZ ;  /* 0x00000580060a7890 */ /* 0x002fe4000ff3e0ff */
[----:B------:R-:W-:Y:S02]  /*0350*/  UIADD3 UR6, UP0, UPT, UR6, 0x680, URZ ;  /* 0x0000068006067890 */ /* 0x000fe4000ff1e0ff */
[----:B------:R-:W-:Y:S02]  /*0360*/  UIADD3.X UR11, UPT, UPT, URZ, UR7, URZ, UP1, !UPT ;  /* 0x00000007ff0b7290 */ /* 0x000fe40008ffe4ff */
[----:B------:R-:W-:-:S07]  /*0370*/  UIADD3.X UR7, UPT, UPT, URZ, UR7, URZ, UP0, !UPT ;  /* 0x00000007ff077290 */ /* 0x000fce00087fe4ff */
[----:B------:R1:W-:Y:S02]  /*0380*/  UTMACCTL.PF [UR10] ;  /* 0x000000000a0079b9 */ /* 0x0003e40008040000 */
[----:B------:R1:W-:Y:S02]  /*0390*/  UTMACCTL.PF [UR6] ;  /* 0x00000000060079b9 */ /* 0x0003e40008040000 */
[----:B-1----:R-:W-:Y:S01]  /*03a0*/  NOP ;  /* 0x0000000000007918 */ /* 0x002fe20000000000 */
.L_x_7:
[----:B------:R-:W-:Y:S05]  /*03b0*/  BSYNC.RECONVERGENT B0 ;  /* 0x0000000000007941 */ /* 0x000fea0003800200 */
.L_x_6:
[----:B------:R-:W1:Y:S01]  /*03c0*/  LDCU.64 UR6, c[0x0][0x888] ;  /* 0x00011100ff0677ac */ /* 0x000e620008000a00 */
[----:B------:R-:W-:Y:S02]  /*03d0*/  UISETP.EQ.U32.AND UP1, UPT, UR4, URZ, UPT ;  /* 0x000000ff0400728c */ /* 0x000fe4000bf22070 */
[----:B------:R-:W-:Y:S02]  /*03e0*/  UPLOP3.LUT UP2, UPT, UPT, UPT, UPT, 0x80, 0x8 ;  /* 0x000000000008789c */ /* 0x000fe40003f4f070 */
[----:B-1----:R-:W-:-:S04]  /*03f0*/  UISETP.NE.U32.AND UP0, UPT, UR6, URZ, UPT ;  /* 0x000000ff0600728c */ /* 0x002fc8000bf05070 */
[----:B------:R-:W-:-:S04]  /*0400*/  UISETP.NE.AND.EX UP0, UPT, UR7, URZ, UPT, UP0 ;  /* 0x000000ff0700728c */ /* 0x000fc8000bf05300 */
[----:B------:R-:W-:-:S04]  /*0410*/  UISETP.EQ.OR.EX UP3, UPT, UR5, URZ, !UP0, UP1 ;  /* 0x000000ff0500728c */ /* 0x000fc8000c762710 */
[----:B------:R-:W-:-:S05]  /*0420*/  UP2UR UR52, UPR, URZ, 0x8 ;  /* 0x00000008ff347883 */ /* 0x000fca0008000000 */
[----:B------:R-:W-:Y:S07]  /*0430*/  BRA.U !UP3, `(.L_x_8) ;  /* 0x000000010b207547 */ /* 0x000fee000b800000 */
[----:B------:R-:W-:Y:S01]  /*0440*/  UISETP.NE.U32.AND UP2, UPT, UR4, URZ, UPT ;  /* 0x000000ff0400728c */ /* 0x000fe2000bf45070 */
[----:B------:R-:W-:Y:S01]  /*0450*/  FSETP.NEU.AND P0, PT, RZ, UR38, PT ;  /* 0x00000026ff007c0b */ /* 0x000fe2000bf0d000 */
[----:B------:R-:W-:Y:S02]  /*0460*/  USEL UR4, URZ, 0xffffffff, UP0 ;  /* 0xffffffffff047887 */ /* 0x000fe40008000000 */
[----:B------:R-:W-:-:S10]  /*0470*/  UISETP.NE.AND.EX UP2, UPT, UR5, URZ, UPT, UP2 ;  /* 0x000000ff0500728c */ /* 0x000fd4000bf45320 */
[----:B------:R-:W-:Y:S01]  /*0480*/  VOTEU.ANY UP1, P0 ;  /* 0x0000000000ff7886 */ /* 0x000fe20000020100 */
[----:B------:R-:W-:-:S04]  /*0490*/  @!UP2 USEL UR4, URZ, 0xffffffff, UP1 ;  /* 0xffffffffff04a887 */ /* 0x000fc80008800000 */
[----:B------:R-:W-:-:S04]  /*04a0*/  ULOP3.LUT UR4, UR4, 0x1, URZ, 0xc0, !UPT ;  /* 0x0000000104047892 */ /* 0x000fc8000f8ec0ff */
[----:B------:R-:W-:-:S11]  /*04b0*/  UISETP.NE.U32.AND UP2, UPT, UR4, 0x1, UPT ;  /* 0x000000010400788c */ /* 0x000fd6000bf45070 */
.L_x_8:
[----:B--2---:R-:W1:Y:S01]  /*04c0*/  SHFL.IDX PT, R2, R51, RZ, 0x1f ;  /* 0x00001fff33027589 */ /* 0x004e6200000e0000 */
[----:B------:R-:W-:-:S04]  /*04d0*/  UISETP.NE.AND UP1, UPT, UR8, 0x2, UPT ;  /* 0x000000020800788c */ /* 0x000fc8000bf25270 */
[----:B------:R-:W-:Y:S01]  /*04e0*/  USEL UR5, URZ, 0x1, UP1 ;  /* 0x00000001ff057887 */ /* 0x000fe20008800000 */
[----:B-1----:R-:W-:-:S13]  /*04f0*/  ISETP.NE.AND P0, PT, R2, RZ, PT ;  /* 0x000000ff0200720c */ /* 0x002fda0003f05270 */
[----:B------:R-:W-:Y:S05]  /*0500*/  @P0 BRA `(.L_x_9) ;  /* 0x0000000400040947 */ /* 0x000fea0003800000 */
[----:B------:R-:W-:Y:S01]  /*0510*/  ELECT P0, URZ, PT ;  /* 0x0000000000ff782f */ /* 0x000fe20003800000 */
[----:B------:R-:W-:-:S12]  /*0520*/  BSSY.RECONVERGENT B0, `(.L_x_9) ;  /* 0x000003f000007945 */ /* 0x000fd80003800200 */
[----:B------:R-:W-:Y:S05]  /*0530*/  @!P0 BRA `(.L_x_10) ;  /* 0x0000000000f48947 */ /* 0x000fea0003800000 */
[----:B------:R-:W1:Y:S01]  /*0540*/  S2UR UR6, SR_CgaCtaId ;  /* 0x00000000000679c3 */ /* 0x000e620000008800 */
[----:B------:R-:W-:Y:S01]  /*0550*/  UMOV UR7, 0x400 ;  /* 0x0000040000077882 */ /* 0x000fe20000000000 */
[----:B------:R-:W-:Y:S02]  /*0560*/  UMOV UR4, 0x1 ;  /* 0x0000000100047882 */ /* 0x000fe40000000000 */
[----:B------:R-:W-:-:S04]  /*0570*/  UIADD3 UR10, UPT, UPT, -UR4, 0x100000, URZ ;  /* 0x00100000040a7890 */ /* 0x000fc8000fffe1ff */
[----:B------:R-:W-:Y:S02]  /*0580*/  USHF.L.U32 UR11, UR10, 0xb, URZ ;  /* 0x0000000b0a0b7899 */ /* 0x000fe400080006ff */
[----:B------:R-:W-:Y:S02]  /*0590*/  USHF.L.U32 UR10, UR10, 0x1, URZ ;  /* 0x000000010a0a7899 */ /* 0x000fe400080006ff */
[----:B-1----:R-:W-:Y:S01]  /*05a0*/  ULEA UR6, UR6, UR7, 0x18 ;  /* 0x0000000706067291 */ /* 0x002fe2000f8ec0ff */
[----:B------:R-:W1:Y:S11]  /*05b0*/  FENCE.VIEW.ASYNC.S ;  /* 0x00000000000073c6 */ /* 0x000e760000000000 */
[----:B-1----:R1:W2:Y:S01]  /*05c0*/  SYNCS.EXCH.64 URZ, [UR6], UR10 ;  /* 0x0000000a06ff75b2 */ /* 0x0022a20008000100 */
[----:B------:R1:W4:Y:S01]  /*05d0*/  SYNCS.EXCH.64 URZ, [UR6+0xd0], UR10 ;  /* 0x0000d00a06ff75b2 */ /* 0x0003220008000100 */
[----:B------:R1:W1:Y:S01]  /*05e0*/  SYNCS.EXCH.64 URZ, [UR6+0x8], UR10 ;  /* 0x0000080a06ff75b2 */ /* 0x0002620008000100 */
        /* <DEDUP_REMOVED lines=49> */
[----:B--2-4-:R-:W-:Y:S01]  /*0900*/  NOP ;  /* 0x0000000000007918 */ /* 0x014fe20000000000 */
.L_x_10:
[----:B-1----:R-:W-:Y:S05]  /*0910*/  BSYNC.RECONVERGENT B0 ;  /* 0x0000000000007941 */ /* 0x002fea0003800200 */
.L_x_9:
[----:B------:R-:W1:Y:S01]  /*0920*/  SHFL.IDX PT, R2, R51, RZ, 0x1f ;  /* 0x00001fff33027589 */ /* 0x000e6200000e0000 */
[----:B------:R-:W-:Y:S01]  /*0930*/  NOP ;  /* 0x0000000000007918 */ /* 0x000fe20000000000 */
[----:B-1----:R-:W-:-:S13]  /*0940*/  ISETP.NE.AND P0, PT, R2, 0x1, PT ;  /* 0x000000010200780c */ /* 0x002fda0003f05270 */
[----:B------:R-:W-:Y:S05]  /*0950*/  @P0 BRA `(.L_x_11) ;  /* 0x0000000000480947 */ /* 0x000fea0003800000 */
[----:B------:R-:W1:Y:S01]  /*0960*/  S2UR UR7, SR_CgaCtaId ;  /* 0x00000000000779c3 */ /* 0x000e620000008800 */
[----:B------:R-:W-:Y:S01]  /*0970*/  UMOV UR9, 0x400 ;  /* 0x0000040000097882 */ /* 0x000fe20000000000 */
[----:B------:R-:W-:Y:S01]  /*0980*/  UMOV UR6, 0x20 ;  /* 0x0000002000067882 */ /* 0x000fe20000000000 */
[----:B------:R-:W-:Y:S01]  /*0990*/  UMOV UR4, 0x80 ;  /* 0x0000008000047882 */ /* 0x000fe20000000000 */
[----:B------:R-:W-:-:S04]  /*09a0*/  UIADD3 UR10, UPT, UPT, -UR6, 0x100000, URZ ;  /* 0x00100000060a7890 */ /* 0x000fc8000fffe1ff */
[----:B------:R-:W-:Y:S02]  /*09b0*/  USHF.L.U32 UR11, UR10, 0xb, URZ ;  /* 0x0000000b0a0b7899 */ /* 0x000fe400080006ff */
[----:B------:R-:W-:Y:S02]  /*09c0*/  USHF.L.U32 UR10, UR10, 0x1, URZ ;  /* 0x000000010a0a7899 */ /* 0x000fe400080006ff */
[----:B------:R-:W-:-:S04]  /*09d0*/  UIADD3 UR12, UPT, UPT, -UR4, 0x100000, URZ ;  /* 0x00100000040c7890 */ /* 0x000fc8000fffe1ff */
[----:B------:R-:W-:Y:S02]  /*09e0*/  USHF.L.U32 UR13, UR12, 0xb, URZ ;  /* 0x0000000b0c0d7899 */ /* 0x000fe400080006ff */
[----:B------:R-:W-:Y:S01]  /*09f0*/  USHF.L.U32 UR12, UR12, 0x1, URZ ;  /* 0x000000010c0c7899 */ /* 0x000fe200080006ff */
[----:B------:R-:W-:Y:S01]  /*0a00*/  ELECT P0, URZ, PT ;  /* 0x0000000000ff782f */ /* 0x000fe20003800000 */
[----:B-1----:R-:W-:Y:S01]  /*0a10*/  ULEA UR7, UR7, UR9, 0x18 ;  /* 0x0000000907077291 */ /* 0x002fe2000f8ec0ff */
[----:B------:R-:W1:Y:S11]  /*0a20*/  FENCE.VIEW.ASYNC.S ;  /* 0x00000000000073c6 */ /* 0x000e760000000000 */
[----:B-1----:R1:W2:Y:S01]  /*0a30*/  SYNCS.EXCH.64 URZ, [UR7+0x1a0], UR10 ;  /* 0x0001a00a07ff75b2 */ /* 0x0022a20008000100 */
[----:B------:R1:W4:Y:S01]  /*0a40*/  SYNCS.EXCH.64 URZ, [UR7+0x1b0], UR12 ;  /* 0x0001b00c07ff75b2 */ /* 0x0003220008000100 */
[----:B------:R1:W1:Y:S01]  /*0a50*/  SYNCS.EXCH.64 URZ, [UR7+0x1a8], UR10 ;  /* 0x0001a80a07ff75b2 */ /* 0x0002620008000100 */
[----:B------:R1:W1:Y:S01]  /*0a60*/  SYNCS.EXCH.64 URZ, [UR7+0x1b8], UR12 ;  /* 0x0001b80c07ff75b2 */ /* 0x0002620008000100 */
[----:B------:R-:W-:Y:S01]  /*0a70*/  NOP ;  /* 0x0000000000007918 */ /* 0x000fe20000000000 */
.L_x_11:
[----:B------:R-:W3:Y:S01]  /*0a80*/  SHFL.IDX PT, R2, R51, RZ, 0x1f ;  /* 0x00001fff33027589 */ /* 0x000ee200000e0000 */
[----:B------:R-:W-:Y:S01]  /*0a90*/  NOP ;  /* 0x0000000000007918 */ /* 0x000fe20000000000 */
[----:B---3--:R-:W-:-:S13]  /*0aa0*/  ISETP.NE.AND P0, PT, R2, 0x3, PT ;  /* 0x000000030200780c */ /* 0x008fda0003f05270 */
[----:B------:R-:W-:Y:S05]  /*0ab0*/  @P0 BRA `(.L_x_12) ;  /* 0x0000000000300947 */ /* 0x000fea0003800000 */
[----:B------:R-:W3:Y:S01]  /*0ac0*/  S2UR UR6, SR_CgaCtaId ;  /* 0x00000000000679c3 */ /* 0x000ee20000008800 */
[----:B-1----:R-:W-:Y:S01]  /*0ad0*/  UMOV UR7, 0x400 ;  /* 0x0000040000077882 */ /* 0x002fe20000000000 */
[----:B------:R-:W-:Y:S01]  /*0ae0*/  UMOV UR4, 0x20 ;  /* 0x0000002000047882 */ /* 0x000fe20000000000 */
[----:B------:R-:W-:Y:S01]  /*0af0*/  ELECT P0, URZ, PT ;  /* 0x0000000000ff782f */ /* 0x000fe20003800000 */
[----:B------:R-:W-:-:S04]  /*0b00*/  UIADD3 UR10, UPT, UPT, -UR4, 0x100000, URZ ;  /* 0x00100000040a7890 */ /* 0x000fc8000fffe1ff */
[----:B------:R-:W-:Y:S02]  /*0b10*/  USHF.L.U32 UR11, UR10, 0xb, URZ ;  /* 0x0000000b0a0b7899 */ /* 0x000fe400080006ff */
[----:B------:R-:W-:Y:S02]  /*0b20*/  USHF.L.U32 UR10, UR10, 0x1, URZ ;  /* 0x000000010a0a7899 */ /* 0x000fe400080006ff */
[----:B---3--:R-:W-:Y:S01]  /*0b30*/  ULEA UR6, UR6, UR7, 0x18 ;  /* 0x0000000706067291 */ /* 0x008fe2000f8ec0ff */
[----:B------:R-:W1:Y:S11]  /*0b40*/  FENCE.VIEW.ASYNC.S ;  /* 0x00000000000073c6 */ /* 0x000e760000000000 */
[----:B-1----:R3:W1:Y:S01]  /*0b50*/  SYNCS.EXCH.64 URZ, [UR6+0x1c0], UR10 ;  /* 0x0001c00a06ff75b2 */ /* 0x0026620008000100 */
[----:B------:R3:W1:Y:S02]  /*0b60*/  SYNCS.EXCH.64 URZ, [UR6+0x1c8], UR10 ;  /* 0x0001c80a06ff75b2 */ /* 0x0006640008000100 */
[----:B---3--:R-:W-:Y:S01]  /*0b70*/  NOP ;  /* 0x0000000000007918 */ /* 0x008fe20000000000 */
.L_x_12:
[----:B------:R-:W3:Y:S01]  /*0b80*/  SHFL.IDX PT, R2, R51, RZ, 0x1f ;  /* 0x00001fff33027589 */ /* 0x000ee200000e0000 */
[----:B------:R-:W-:Y:S01]  /*0b90*/  NOP ;  /* 0x0000000000007918 */ /* 0x000fe20000000000 */
[----:B---3--:R-:W-:-:S13]  /*0ba0*/  ISETP.NE.AND P0, PT, R2, 0x4, PT ;  /* 0x000000040200780c */ /* 0x008fda0003f05270 */
[----:B------:R-:W-:Y:S05]  /*0bb0*/  @P0 BRA `(.L_x_13) ;  /* 0x00000000004c0947 */ /* 0x000fea0003800000 */
[----:B------:R-:W3:Y:S01]  /*0bc0*/  S2UR UR6, SR_CgaCtaId ;  /* 0x00000000000679c3 */ /* 0x000ee20000008800 */
[----:B------:R-:W-:Y:S01]  /*0bd0*/  UMOV UR9, 0x100 ;  /* 0x0000010000097882 */ /* 0x000fe20000000000 */
[----:B-1----:R-:W-:Y:S01]  /*0be0*/  UMOV UR7, 0x400 ;  /* 0x0000040000077882 */ /* 0x002fe20000000000 */
[----:B------:R-:W-:Y:S01]  /*0bf0*/  USEL UR9, UR9, 0xe0, UP2 ;  /* 0x000000e009097887 */ /* 0x000fe20009000000 */
[----:B------:R-:W-:Y:S01]  /*0c00*/  UMOV UR4, 0x1 ;  /* 0x0000000100047882 */ /* 0x000fe20000000000 */
[----:B------:R-:W-:Y:S01]  /*0c10*/  ELECT P0, URZ, PT ;  /* 0x0000000000ff782f */ /* 0x000fe20003800000 */
[----:B------:R-:W-:-:S04]  /*0c20*/  UIADD3 UR10, UPT, UPT, -UR4, 0x100000, URZ ;  /* 0x00100000040a7890 */ /* 0x000fc8000fffe1ff */
[----:B------:R-:W-:Y:S02]  /*0c30*/  USHF.L.U32 UR11, UR10, 0xb, URZ ;  /* 0x0000000b0a0b7899 */ /* 0x000fe400080006ff */
[----:B------:R-:W-:Y:S02]  /*0c40*/  USHF.L.U32 UR10, UR10, 0x1, URZ ;  /* 0x000000010a0a7899 */ /* 0x000fe400080006ff */
[----:B------:R-:W-:-:S04]  /*0c50*/  UIADD3 UR12, UPT, UPT, -UR9, 0x100000, URZ ;  /* 0x00100000090c7890 */ /* 0x000fc8000fffe1ff */
[----:B------:R-:W-:Y:S02]  /*0c60*/  USHF.L.U32 UR13, UR12, 0xb, URZ ;  /* 0x0000000b0c0d7899 */ /* 0x000fe400080006ff */
[----:B------:R-:W-:Y:S02]  /*0c70*/  USHF.L.U32 UR12, UR12, 0x1, URZ ;  /* 0x000000010c0c7899 */ /* 0x000fe400080006ff */
[----:B---3--:R-:W-:Y:S01]  /*0c80*/  ULEA UR6, UR6, UR7, 0x18 ;  /* 0x0000000706067291 */ /* 0x008fe2000f8ec0ff */
[----:B------:R-:W1:Y:S11]  /*0c90*/  FENCE.VIEW.ASYNC.S ;  /* 0x00000000000073c6 */ /* 0x000e760000000000 */
[----:B-1----:R3:W1:Y:S01]  /*0ca0*/  SYNCS.EXCH.64 URZ, [UR6+0x1d0], UR10 ;  /* 0x0001d00a06ff75b2 */ /* 0x0026620008000100 */
[----:B------:R3:W1:Y:S01]  /*0cb0*/  SYNCS.EXCH.64 URZ, [UR6+0x1e0], UR12 ;  /* 0x0001e00c06ff75b2 */ /* 0x0006620008000100 */
[----:B------:R3:W1:Y:S01]  /*0cc0*/  SYNCS.EXCH.64 URZ, [UR6+0x1d8], UR10 ;  /* 0x0001d80a06ff75b2 */ /* 0x0006620008000100 */
[----:B------:R3:W1:Y:S02]  /*0cd0*/  SYNCS.EXCH.64 URZ, [UR6+0x1e8], UR12 ;  /* 0x0001e80c06ff75b2 */ /* 0x0006640008000100 */
[----:B---3--:R-:W-:Y:S01]  /*0ce0*/  NOP ;  /* 0x0000000000007918 */ /* 0x008fe20000000000 */
.L_x_13:
[----:B------:R-:W3:Y:S01]  /*0cf0*/  SHFL.IDX PT, R2, R51, RZ, 0x1f ;  /* 0x00001fff33027589 */ /* 0x000ee200000e0000 */
[----:B------:R-:W-:Y:S01]  /*0d00*/  NOP ;  /* 0x0000000000007918 */ /* 0x000fe20000000000 */
[----:B---3--:R-:W-:-:S13]  /*0d10*/  ISETP.NE.AND P0, PT, R2, 0x5, PT ;  /* 0x000000050200780c */ /* 0x008fda0003f05270 */
[----:B------:R-:W-:Y:S05]  /*0d20*/  @P0 BRA `(.L_x_14) ;  /* 0x0000000000580947 */ /* 0x000fea0003800000 */
[----:B-1----:R-:W1:Y:S01]  /*0d30*/  S2UR UR7, SR_CgaCtaId ;  /* 0x00000000000779c3 */ /* 0x002e620000008800 */
        /* <DEDUP_REMOVED lines=12> */
[----:B-1----:R3:W1:Y:S01]  /*0e00*/  SYNCS.EXCH.64 URZ, [UR7+0x1f0], UR10 ;  /* 0x0001f00a07ff75b2 */ /* 0x0026620008000100 */
[----:B------:R3:W1:Y:S01]  /*0e10*/  SYNCS.EXCH.64 URZ, [UR7+0x210], UR12 ;  /* 0x0002100c07ff75b2 */ /* 0x0006620008000100 */
[----:B------:R3:W1:Y:S01]  /*0e20*/  SYNCS.EXCH.64 URZ, [UR7+0x1f8], UR10 ;  /* 0x0001f80a07ff75b2 */ /* 0x0006620008000100 */
[----:B------:R3:W1:Y:S01]  /*0e30*/  SYNCS.EXCH.64 URZ, [UR7+0x218], UR12 ;  /* 0x0002180c07ff75b2 */ /* 0x0006620008000100 */
[----:B------:R3:W1:Y:S01]  /*0e40*/  SYNCS.EXCH.64 URZ, [UR7+0x200], UR10 ;  /* 0x0002000a07ff75b2 */ /* 0x0006620008000100 */
[----:B------:R3:W1:Y:S01]  /*0e50*/  SYNCS.EXCH.64 URZ, [UR7+0x220], UR12 ;  /* 0x0002200c07ff75b2 */ /* 0x0006620008000100 */
[----:B------:R3:W1:Y:S01]  /*0e60*/  SYNCS.EXCH.64 URZ, [UR7+0x208], UR10 ;  /* 0x0002080a07ff75b2 */ /* 0x0006620008000100 */
[----:B------:R3:W1:Y:S02]  /*0e70*/  SYNCS.EXCH.64 URZ, [UR7+0x228], UR12 ;  /* 0x0002280c07ff75b2 */ /* 0x0006640008000100 */
[----:B---3--:R-:W-:Y:S01]  /*0e80*/  NOP ;  /* 0x0000000000007918 */ /* 0x008fe20000000000 */
.L_x_14:
        /* <DEDUP_REMOVED lines=18> */
.L_x_15:
[----:B------:R-:W3:Y:S01]  /*0fb0*/  S2UR UR6, SR_CTAID.X ;  /* 0x00000000000679c3 */ /* 0x000ee20000002500 */
[----:B------:R-:W-:-:S05]  /*0fc0*/  CS2R.32 R43, SR_CgaSize ;  /* 0x00000000002b7805 */ /* 0x000fca0000008a00 */
[----:B------:R-:W-:-:S05]  /*0fd0*/  IMAD R43, R43, -0xa0, RZ ;  /* 0xffffff602b2b7824 */ /* 0x000fca00078e02ff */
[----:B------:R-:W-:-:S14]  /*0fe0*/  R2UR UR9, R43 ;  /* 0x000000002b0972ca */ /* 0x000fdc00000e0000 */
[----:B------:R-:W2:Y:S01]  /*0ff0*/  LDCU UR9, c[0x0][UR9+0x2b0] ;  /* 0x00005600090977ac */ /* 0x000ea20008000800 */
[----:B------:R-:W-:Y:S01]  /*1000*/  NOP ;  /* 0x0000000000007918 */ /* 0x000fe20000000000 */
[----:B------:R-:W-:-:S05]  /*1010*/  CS2R.32 R43, SR_CgaSize ;  /* 0x00000000002b7805 */ /* 0x000fca0000008a00 */
[----:B------:R-:W-:-:S05]  /*1020*/  IMAD R43, R43, -0xa0, RZ ;  /* 0xffffff602b2b7824 */ /* 0x000fca00078e02ff */
[----:B-1----:R-:W-:-:S14]  /*1030*/  R2UR UR7, R43 ;  /* 0x000000002b0772ca */ /* 0x002fdc00000e0000 */
[----:B------:R-:W1:Y:S01]  /*1040*/  LDCU UR7, c[0x0][UR7+0x2b4] ;  /* 0x00005680070777ac */ /* 0x000e620008000800 */
[----:B------:R-:W4:Y:S08]  /*1050*/  S2UR UR4, SR_CTAID.Y ;  /* 0x00000000000479c3 */ /* 0x000f300000002600 */
[----:B------:R-:W1:Y:S01]  /*1060*/  LDC R9, c[0x0][0xb24] ;  /* 0x0002c900ff097b82 */ /* 0x000e620000000800 */
[----:B---3--:R-:W-:-:S02]  /*1070*/  I2FP.F32.U32 R5, UR6 ;  /* 0x0000000600057c45 */ /* 0x008fc40008201000 */
[----:B------:R-:W-:-:S05]  /*1080*/  CS2R.32 R3, SR_CgaSize ;  /* 0x0000000000037805 */ /* 0x000fca0000008a00 */
[----:B------:R-:W-:-:S06]  /*1090*/  IMAD R3, R3, -0xa0, RZ ;  /* 0xffffff6003037824 */ /* 0x000fcc00078e02ff */
[----:B------:R-:W3:Y:S01]  /*10a0*/  LDC R3, c[0x0][R3+0x2a0] ;  /* 0x0000a80003037b82 */ /* 0x000ee20000000800 */
[----:B------:R-:W-:Y:S01]  /*10b0*/  MOV R43, UR6 ;  /* 0x00000006002b7c02 */ /* 0x000fe20008000f00 */
[----:B--2---:R-:W-:Y:S01]  /*10c0*/  FMUL R5, R5, UR9 ;  /* 0x0000000905057c20 */ /* 0x004fe20008400000 */
[----:B----4-:R-:W-:Y:S02]  /*10d0*/  I2FP.F32.U32 R4, UR4 ;  /* 0x0000000400047c45 */ /* 0x010fe40008201000 */
[----:B------:R-:W-:-:S05]  /*10e0*/  CS2R.32 R2, SR_CgaSize ;  /* 0x0000000000027805 */ /* 0x000fca0000008a00 */
[----:B------:R-:W-:-:S06]  /*10f0*/  IMAD R2, R2, -0xa0, RZ ;  /* 0xffffff6002027824 */ /* 0x000fcc00078e02ff */
[----:B------:R-:W2:Y:S01]  /*1100*/  LDC R2, c[0x0][R2+0x2a4] ;  /* 0x0000a90002027b82 */ /* 0x000ea20000000800 */
[----:B------:R-:W4:Y:S01]  /*1110*/  F2I.U32.TRUNC.NTZ R40, R5 ;  /* 0x0000000500287305 */ /* 0x000f22000020f000 */
[----:B------:R-:W-:Y:S01]  /*1120*/  MOV R41, UR4 ;  /* 0x0000000400297c02 */ /* 0x000fe20008000f00 */
[----:B-1----:R-:W-:-:S05]  /*1130*/  FMUL R4, R4, UR7 ;  /* 0x0000000704047c20 */ /* 0x002fca0008400000 */
[----:B------:R-:W-:Y:S01]  /*1140*/  BAR.SYNC.DEFER_BLOCKING 0x0 ;  /* 0x0000000000007b1d */ /* 0x000fe20000010000 */
[----:B------:R-:W-:-:S05]  /*1150*/  ISETP.GE.AND P0, PT, R9, 0x1, PT ;  /* 0x000000010900780c */ /* 0x000fca0003f06270 */
[----:B------:R-:W1:Y:S02]  /*1160*/  F2I.U32.TRUNC.NTZ R29, R4 ;  /* 0x00000004001d7305 */ /* 0x000e64000020f000 */
[----:B------:R-:W2:Y:S01]  /*1170*/  S2UR UR36, SR_CTAID.Z ;  /* 0x00000000002479c3 */ /* 0x000ea20000002700 */
[----:B----4-:R-:W-:-:S05]  /*1180*/  IADD3 R40, PT, PT, -R40, RZ, RZ ;  /* 0x000000ff28287210 */ /* 0x010fca0007ffe1ff */
[----:B---3--:R-:W-:Y:S01]  /*1190*/  IMAD R40, R3, R40, UR6 ;  /* 0x0000000603287e24 */ /* 0x008fe2000f8e0228 */
[----:B-1----:R-:W-:-:S05]  /*11a0*/  IADD3 R29, PT, PT, -R29, RZ, RZ ;  /* 0x000000ff1d1d7210 */ /* 0x002fca0007ffe1ff */
[----:B--2---:R-:W-:Y:S01]  /*11b0*/  IMAD R29, R2, R29, UR4 ;  /* 0x00000004021d7e24 */ /* 0x004fe2000f8e021d */
[----:B------:R-:W-:Y:S06]  /*11c0*/  @!P0 BRA `(.L_x_16) ;  /* 0x0000000000b88947 */ /* 0x000fec0003800000 */
[----:B------:R-:W1:Y:S01]  /*11d0*/  LDC.64 R4, c[0x0][0xb18] ;  /* 0x0002c600ff047b82 */ /* 0x000e620000000a00 */
[----:B------:R-:W-:-:S07]  /*11e0*/  ISETP.NE.AND P0, PT, R9, 0x1, PT ;  /* 0x000000010900780c */ /* 0x000fce0003f05270 */
[----:B------:R-:W2:Y:S08]  /*11f0*/  LDC R10, c[0x0][0xb0c] ;  /* 0x0002c300ff0a7b82 */ /* 0x000eb00000000800 */
[----:B------:R-:W3:Y:S08]  /*1200*/  LDC R11, c[0x0][0x370] ;  /* 0x0000dc00ff0b7b82 */ /* 0x000ef00000000800 */
[----:B------:R-:W4:Y:S01]  /*1210*/  LDC R12, c[0x0][0x374] ;  /* 0x0000dd00ff0c7b82 */ /* 0x000f220000000800 */
[----:B-1----:R-:W-:-:S07]  /*1220*/  ISETP.NE.AND P1, PT, R4, 0x1, PT ;  /* 0x000000010400780c */ /* 0x002fce0003f25270 */
[----:B------:R-:W3:Y:S01]  /*1230*/  LDC.64 R6, c[0x0][0xb10] ;  /* 0x0002c400ff067b82 */ /* 0x000ee20000000a00 */
[----:B--2---:R-:W-:-:S07]  /*1240*/  ISETP.NE.AND P2, PT, R10, 0x1, PT ;  /* 0x000000010a00780c */ /* 0x004fce0003f45270 */
[----:B------:R-:W1:Y:S08]  /*1250*/  LDC R8, c[0x0][0xb20] ;  /* 0x0002c800ff087b82 */ /* 0x000e700000000800 */
[----:B------:R-:W2:Y:S01]  /*1260*/  LDC.64 R2, c[0x0][0xb28] ;  /* 0x0002ca00ff027b82 */ /* 0x000ea20000000a00 */
[----:B----4-:R-:W-:-:S04]  /*1270*/  IMAD.HI.U32 R13, R12, R5, RZ ;  /* 0x000000050c0d7227 */ /* 0x010fc800078e00ff */
[----:B------:R-:W-:-:S04]  /*1280*/  IMAD.HI.U32 R5, R41, R5, RZ ;  /* 0x0000000529057227 */ /* 0x000fc800078e00ff */
[----:B---3--:R-:W-:-:S04]  /*1290*/  IMAD.HI.U32 R14, R11, R6, RZ ;  /* 0x000000060b0e7227 */ /* 0x008fc800078e00ff */
[----:B------:R-:W-:Y:S01]  /*12a0*/  IMAD.HI.U32 R16, R43, R6, RZ ;  /* 0x000000062b107227 */ /* 0x000fe200078e00ff */
[-C--:B------:R-:W-:Y:S02]  /*12b0*/  @P2 SHF.R.U32.HI R11, RZ, R7.reuse, R14 ;  /* 0x00000007ff0b2219 */ /* 0x080fe4000001160e */
[-C--:B-1----:R-:W-:Y:S02]  /*12c0*/  @P1 SHF.R.U32.HI R12, RZ, R8.reuse, R13 ;  /* 0x00000008ff0c1219 */ /* 0x082fe4000001160d */
[----:B------:R-:W-:Y:S02]  /*12d0*/  SHF.R.U32.HI R8, RZ, R8, R5 ;  /* 0x00000008ff087219 */ /* 0x000fe40000011605 */
[----:B------:R-:W-:Y:S02]  /*12e0*/  SHF.R.U32.HI R16, RZ, R7, R16 ;  /* 0x00000007ff107219 */ /* 0x000fe40000011610 */
[----:B------:R-:W-:Y:S01]  /*12f0*/  SEL R5, R41, R8, !P1 ;  /* 0x0000000829057207 */ /* 0x000fe20004800000 */
[----:B--2---:R-:W-:Y:S01]  /*1300*/  IMAD.HI.U32 R14, R12, R2, RZ ;  /* 0x000000020c0e7227 */ /* 0x004fe200078e00ff */
[----:B------:R-:W-:-:S03]  /*1310*/  SEL R7, R43, R16, !P2 ;  /* 0x000000102b077207 */ /* 0x000fc60005000000 */
[----:B------:R-:W-:Y:S01]  /*1320*/  IMAD.HI.U32 R6, R11, R2, RZ ;  /* 0x000000020b067227 */ /* 0x000fe200078e00ff */
[----:B------:R-:W-:-:S04]  /*1330*/  @P0 SHF.R.U32.HI R12, RZ, R3, R14 ;  /* 0x00000003ff0c0219 */ /* 0x000fc8000001160e */
[----:B------:R-:W-:Y:S01]  /*1340*/  @P0 SHF.R.U32.HI R11, RZ, R3, R6 ;  /* 0x00000003ff0b0219 */ /* 0x000fe20000011606 */
[----:B------:R-:W-:-:S04]  /*1350*/  IMAD R12, R12, R9, RZ ;  /* 0x000000090c0c7224 */ /* 0x000fc800078e02ff */
[----:B------:R-:W-:Y:S01]  /*1360*/  IMAD R6, R11, R9, RZ ;  /* 0x000000090b067224 */ /* 0x000fe200078e02ff */
[----:B------:R-:W-:-:S04]  /*1370*/  ISETP.GE.AND P1, PT, R5, R12, PT ;  /* 0x0000000c0500720c */ /* 0x000fc80003f26270 */
[----:B------:R-:W-:Y:S01]  /*1380*/  ISETP.GE.OR P1, PT, R7, R6, P1 ;  /* 0x000000060700720c */ /* 0x000fe20000f26670 */
[----:B------:R-:W-:-:S05]  /*1390*/  IMAD.HI.U32 R6, R5, R2, RZ ;  /* 0x0000000205067227 */ /* 0x000fca00078e00ff */
[----:B------:R-:W-:-:S04]  /*13a0*/  SHF.R.U32.HI R6, RZ, R3, R6 ;  /* 0x00000003ff067219 */ /* 0x000fc80000011606 */
[----:B------:R-:W-:-:S03]  /*13b0*/  SEL R6, R5, R6, !P0 ;  /* 0x0000000605067207 */ /* 0x000fc60004000000 */
[----:B------:R-:W-:Y:S01]  /*13c0*/  @!P1 IMAD.HI.U32 R8, R7, R2, RZ ;  /* 0x0000000207089227 */ /* 0x000fe200078e00ff */
[----:B------:R-:W-:-:S04]  /*13d0*/  IADD3 R2, PT, PT, -R6, RZ, RZ ;  /* 0x000000ff06027210 */ /* 0x000fc80007ffe1ff */
[----:B------:R-:W-:Y:S01]  /*13e0*/  @!P1 SHF.R.U32.HI R8, RZ, R3, R8 ;  /* 0x00000003ff089219 */ /* 0x000fe20000011608 */
[----:B------:R-:W-:-:S03]  /*13f0*/  IMAD R2, R9, R2, R5 ;  /* 0x0000000209027224 */ /* 0x000fc600078e0205 */
[----:B------:R-:W-:Y:S02]  /*1400*/  @!P1 SEL R3, R7, R8, !P0 ;  /* 0x0000000807039207 */ /* 0x000fe40004000000 */
[----:B------:R-:W-:-:S03]  /*1410*/  IADD3 R8, PT, PT, -R5, RZ, RZ ;  /* 0x000000ff05087210 */ /* 0x000fc60007ffe1ff */
[--C-:B------:R-:W-:Y:S02]  /*1420*/  @!P1 IMAD.IADD R6, R6, 0x1, -R3.reuse ;  /* 0x0000000106069824 */ /* 0x100fe400078e0a03 */
[----:B------:R-:W-:Y:S01]  /*1430*/  @!P1 IMAD R3, R2, R11, R3 ;  /* 0x0000000b02039224 */ /* 0x000fe200078e0203 */
[----:B------:R-:W-:Y:S01]  /*1440*/  IADD3 R2, PT, PT, -R7, RZ, RZ ;  /* 0x000000ff07027210 */ /* 0x000fe20007ffe1ff */
[----:B------:R-:W-:Y:S02]  /*1450*/  @!P1 IMAD R5, R6, R9, R7 ;  /* 0x0000000906059224 */ /* 0x000fe400078e0207 */
[----:B------:R-:W-:Y:S02]  /*1460*/  IMAD R8, R4, R8, R41 ;  /* 0x0000000804087224 */ /* 0x000fe400078e0229 */
[----:B------:R-:W-:Y:S02]  /*1470*/  @!P1 IMAD.MOV.U32 R7, RZ, RZ, R3 ;  /* 0x000000ffff079224 */ /* 0x000fe400078e0003 */
[----:B------:R-:W-:-:S02]  /*1480*/  IMAD R2, R10, R2, R43 ;  /* 0x000000020a027224 */ /* 0x000fc400078e022b */
[----:B------:R-:W-:Y:S02]  /*1490*/  IMAD R41, R5, R4, R8 ;  /* 0x0000000405297224 */ /* 0x000fe400078e0208 */
[----:B------:R-:W-:-:S07]  /*14a0*/  IMAD R43, R7, R10, R2 ;  /* 0x0000000a072b7224 */ /* 0x000fce00078e0202 */
.L_x_16:
[----:B------:R-:W1:Y:S01]  /*14b0*/  LDCU UR6, c[0x0][0xb30] ;  /* 0x00016600ff0677ac */ /* 0x000e620008000800 */
[----:B------:R-:W2:Y:S08]  /*14c0*/  S2UR UR4, SR_CgaCtaId ;  /* 0x00000000000479c3 */ /* 0x000eb00000008800 */
[----:B------:R-:W3:Y:S01]  /*14d0*/  LDC R2, c[0x0][0xb24] ;  /* 0x0002c900ff027b82 */ /* 0x000ee20000000800 */
[----:B-1----:R-:W-:-:S09]  /*14e0*/  UISETP.NE.AND UP1, UPT, UR6, 0x1, UPT ;  /* 0x000000010600788c */ /* 0x002fd2000bf25270 */
[----:B--2---:R-:W-:Y:S05]  /*14f0*/  BRA.U UP1, `(.L_x_17) ;  /* 0x0000000101407547 */ /* 0x004fea000b800000 */
[----:B------:R-:W1:Y:S08]  /*1500*/  LDC.64 R6, c[0x0][0xb10] ;  /* 0x0002c400ff067b82 */ /* 0x000e700000000a00 */
[----:B------:R-:W2:Y:S08]  /*1510*/  LDC.64 R4, c[0x0][0xb18] ;  /* 0x0002c600ff047b82 */ /* 0x000eb00000000a00 */
[----:B------:R-:W4:Y:S08]  /*1520*/  LDC R3, c[0x0][0xb20] ;  /* 0x0002c800ff037b82 */ /* 0x000f300000000800 */
[----:B------:R-:W3:Y:S01]  /*1530*/  LDC R8, c[0x0][0xb0c] ;  /* 0x0002c300ff087b82 */ /* 0x000ee20000000800 */
[----:B-1----:R-:W-:-:S05]  /*1540*/  IMAD.HI.U32 R6, R43, R6, RZ ;  /* 0x000000062b067227 */ /* 0x002fca00078e00ff */
[----:B------:R-:W-:Y:S01]  /*1550*/  SHF.R.U32.HI R6, RZ, R7, R6 ;  /* 0x00000007ff067219 */ /* 0x000fe20000011606 */
[----:B--2---:R-:W-:Y:S01]  /*1560*/  IMAD.HI.U32 R10, R41, R5, RZ ;  /* 0x00000005290a7227 */ /* 0x004fe200078e00ff */
[----:B------:R-:W-:-:S04]  /*1570*/  ISETP.NE.AND P0, PT, R4, 0x1, PT ;  /* 0x000000010400780c */ /* 0x000fc80003f05270 */
[----:B----4-:R-:W-:-:S04]  /*1580*/  SHF.R.U32.HI R10, RZ, R3, R10 ;  /* 0x00000003ff0a7219 */ /* 0x010fc8000001160a */
[----:B------:R-:W-:Y:S02]  /*1590*/  SEL R3, R41, R10, !P0 ;  /* 0x0000000a29037207 */ /* 0x000fe40004000000 */
[----:B---3--:R-:W-:-:S04]  /*15a0*/  ISETP.NE.AND P1, PT, R8, 0x1, PT ;  /* 0x000000010800780c */ /* 0x008fc80003f25270 */
[----:B------:R-:W-:-:S05]  /*15b0*/  SEL R6, R43, R6, !P1 ;  /* 0x000000062b067207 */ /* 0x000fca0004800000 */
[----:B------:R-:W-:Y:S02]  /*15c0*/  IMAD.IADD R5, R3, 0x1, -R6 ;  /* 0x0000000103057824 */ /* 0x000fe400078e0a06 */
[----:B------:R-:W-:Y:S02]  /*15d0*/  IMAD.IADD R3, R6, 0x1, -R3 ;  /* 0x0000000106037824 */ /* 0x000fe400078e0a03 */
[----:B------:R-:W-:Y:S02]  /*15e0*/  IMAD R43, R5, R8, R43 ;  /* 0x00000008052b7224 */ /* 0x000fe400078e022b */
[----:B------:R-:W-:Y:S02]  /*15f0*/  IMAD R41, R3, R4, R41 ;  /* 0x0000000403297224 */ /* 0x000fe400078e0229 */
.L_x_17:
[----:B------:R-:W-:Y:S01]  /*1600*/  BAR.SYNC.DEFER_BLOCKING 0x0 ;  /* 0x0000000000007b1d */ /* 0x000fe20000010000 */
[----:B------:R-:W-:Y:S01]  /*1610*/  UISETP.NE.AND UP1, UPT, UR8, 0x2, UPT ;  /* 0x000000020800788c */ /* 0x000fe2000bf25270 */
[----:B------:R-:W-:Y:S02]  /*1620*/  ISETP.NE.OR P5, PT, R0, 0x2, !P5 ;  /* 0x000000020000780c */ /* 0x000fe40006fa5670 */
[----:B------:R-:W-:-:S06]  /*1630*/  LOP3.LUT R0, R57, 0x1f, RZ, 0xc0, !PT ;  /* 0x0000001f39007812 */ /* 0x000fcc00078ec0ff */
[----:B------:R-:W-:Y:S05]  /*1640*/  BRA.U UP1, `(.L_x_18) ;  /* 0x0000001d01747547 */ /* 0x000fea000b800000 */
[----:B------:R-:W1:Y:S01]  /*1650*/  LDCU UR14, c[0x0][0x38c] ;  /* 0x00007180ff0e77ac */ /* 0x000e620008000800 */
[----:B------:R-:W2:Y:S01]  /*1660*/  LDC R3, c[0x0][0x370] ;  /* 0x0000dc00ff037b82 */ /* 0x000ea20000000800 */
[----:B------:R-:W-:Y:S01]  /*1670*/  PLOP3.LUT P1, PT, PT, PT, UP2, 0x80, 0x8 ;  /* 0x000000000008781c */ /* 0x000fe20003f2f028 */
[----:B------:R-:W-:Y:S01]  /*1680*/  IMAD.MOV.U32 R16, RZ, RZ, 0x1 ;  /* 0x00000001ff107424 */ /* 0x000fe200078e00ff */
[----:B------:R-:W-:Y:S02]  /*1690*/  ISETP.EQ.OR P4, PT, R0, RZ, P5 ;  /* 0x000000ff0000720c */ /* 0x000fe40002f82670 */
[----:B------:R-:W-:Y:S02]  /*16a0*/  CS2R R14, SRZ ;  /* 0x00000000000e7805 */ /* 0x000fe4000001ff00 */
[----:B------:R-:W-:Y:S01]  /*16b0*/  PLOP3.LUT P1, PT, P1, PT, PT, 0x8, 0x80 ;  /* 0x000000000080781c */ /* 0x000fe20000f2e170 */
[----:B------:R-:W-:Y:S01]  /*16c0*/  IMAD.MOV.U32 R13, RZ, RZ, RZ ;  /* 0x000000ffff0d7224 */ /* 0x000fe200078e00ff */
[----:B------:R-:W4:Y:S01]  /*16d0*/  LDCU.64 UR22, c[0x0][0x348] ;  /* 0x00006900ff1677ac */ /* 0x000f220008000a00 */
[----:B------:R-:W2:Y:S01]  /*16e0*/  LDC R10, c[0x0][0x374] ;  /* 0x0000dd00ff0a7b82 */ /* 0x000ea20000000800 */
[----:B------:R-:W-:Y:S01]  /*16f0*/  IMAD.MOV.U32 R12, RZ, RZ, 0x1 ;  /* 0x00000001ff0c7424 */ /* 0x000fe200078e00ff */
[----:B------:R-:W-:Y:S01]  /*1700*/  UMOV UR7, URZ ;  /* 0x000000ff00077c82 */ /* 0x000fe20008000000 */
[----:B-1----:R-:W-:-:S04]  /*1710*/  UIADD3 UR6, UPT, UPT, UR14, 0x1f, URZ ;  /* 0x0000001f0e067890 */ /* 0x002fc8000fffe0ff */
[----:B------:R-:W-:-:S04]  /*1720*/  USHF.R.S32.HI UR5, URZ, 0x1f, UR6 ;  /* 0x0000001fff057899 */ /* 0x000fc80008011406 */
[----:B------:R-:W-:-:S04]  /*1730*/  ULEA.HI UR5, UR5, UR6, URZ, 0x5 ;  /* 0x0000000605057291 */ /* 0x000fc8000f8f28ff */
[----:B------:R-:W-:Y:S02]  /*1740*/  USHF.R.S32.HI UR21, URZ, 0x5, UR5 ;  /* 0x00000005ff157899 */ /* 0x000fe40008011405 */
[----:B------:R-:W-:Y:S02]  /*1750*/  UIADD3 UR5, UPT, UPT, UR14, -0x1, URZ ;  /* 0xffffffff0e057890 */ /* 0x000fe4000fffe0ff */
[----:B------:R-:W-:Y:S02]  /*1760*/  UISETP.LT.U32.AND UP0, UPT, UR21, 0x1a, UPT ;  /* 0x0000001a1500788c */ /* 0x000fe4000bf01070 */
[----:B------:R-:W-:Y:S02]  /*1770*/  UISETP.GE.U32.AND UP1, UPT, UR5, -0x3f, UPT ;  /* 0xffffffc10500788c */ /* 0x000fe4000bf26070 */
[----:B------:R-:W-:Y:S02]  /*1780*/  USEL UR15, UR21, 0x1a, UP0 ;  /* 0x0000001a150f7887 */ /* 0x000fe40008000000 */
[----:B------:R-:W-:-:S02]  /*1790*/  UIADD3 UR14, UPT, UPT, UR14, 0x3e, URZ ;  /* 0x0000003e0e0e7890 */ /* 0x000fc4000fffe0ff */
[----:B------:R-:W-:Y:S02]  /*17a0*/  UIADD3 UR6, UPT, UPT, UR15, -0x1, URZ ;  /* 0xffffffff0f067890 */ /* 0x000fe4000fffe0ff */
[----:B------:R-:W-:-:S03]  /*17b0*/  UIADD3 UR13, UPT, UPT, UR21, -UR15, URZ ;  /* 0x8000000f150d7290 */ /* 0x000fc6000fffe0ff */
[----:B------:R-:W-:-:S04]  /*17c0*/  @UP1 UIADD3 UR6, UPT, UPT, UR15, URZ, URZ ;  /* 0x000000ff0f061290 */ /* 0x000fc8000fffe0ff */
[----:B----4-:R-:W-:-:S12]  /*17d0*/  UIADD3 UR6, UPT, UPT, UR6, 0x1, URZ ;  /* 0x0000000106067890 */ /* 0x010fd8000fffe0ff */
.L_x_36:
[----:B------:R-:W-:Y:S01]  /*17e0*/  UISETP.NE.AND UP0, UPT, UR4, URZ, UPT ;  /* 0x000000ff0400728c */ /* 0x000fe2000bf05270 */
[----:B------:R-:W1:Y:S08]  /*17f0*/  S2UR UR4, SR_CgaCtaId ;  /* 0x00000000000479c3 */ /* 0x000e700000008800 */
[----:B------:R-:W-:Y:S05]  /*1800*/  BRA.U UP0, `(.L_x_19) ;  /* 0x0000000100347547 */ /* 0x000fea000b800000 */
[----:B------:R-:W4:Y:S01]  /*1810*/  S2R R4, SR_CgaCtaId ;  /* 0x0000000000047919 */ /* 0x000f220000008800 */
[----:B------:R-:W-:-:S04]  /*1820*/  MOV R5, 0x400 ;  /* 0x0000040000057802 */ /* 0x000fc80000000f00 */
[----:B----4-:R-:W-:Y:S02]  /*1830*/  LEA R4, R4, R5, 0x18 ;  /* 0x0000000504047211 */ /* 0x010fe400078ec0ff */
[----:B------:R-:W-:-:S03]  /*1840*/  SHF.L.U32 R5, R12, 0x1f, RZ ;  /* 0x0000001f0c057819 */ /* 0x000fc600000006ff */
[----:B------:R-:W-:-:S04]  /*1850*/  IMAD R4, R13, 0x8, R4 ;  /* 0x000000080d047824 */ /* 0x000fc800078e0204 */
[----:B------:R-:W4:Y:S02]  /*1860*/  SYNCS.PHASECHK.TRANS64.TRYWAIT P0, [R4+URZ+0x240], R5 ;  /* 0x00024005040075a7 */ /* 0x000f2400080011ff */
[----:B----4-:R-:W-:Y:S05]  /*1870*/  @!P0 BRA `(.L_x_20) ;  /* 0x0000005000308947 */ /* 0x010fea0003800000 */
.L_x_120:
[----:B------:R1:W-:Y:S01]  /*1880*/  SYNCS.ARRIVE.TRANS64.A1T0 RZ, [R4+URZ+0x230], RZ ;  /* 0x000230ff04ff79a7 */ /* 0x0003e200081000ff */
[----:B------:R-:W-:-:S05]  /*1890*/  VIADD R13, R13, 0x1 ;  /* 0x000000010d0d7836 */ /* 0x000fca0000000000 */
[----:B------:R-:W-:-:S04]  /*18a0*/  ISETP.NE.AND P0, PT, R13, 0x2, PT ;  /* 0x000000020d00780c */ /* 0x000fc80003f05270 */
[----:B----4-:R-:W-:Y:S02]  /*18b0*/  SEL R5, RZ, 0x1, P0 ;  /* 0x00000001ff057807 */ /* 0x010fe40000000000 */
[----:B------:R-:W-:Y:S02]  /*18c0*/  SEL R13, R13, RZ, P0 ;  /* 0x000000ff0d0d7207 */ /* 0x000fe40000000000 */
[----:B------:R-:W-:-:S07]  /*18d0*/  LOP3.LUT R12, R12, R5, RZ, 0x3c, !PT ;  /* 0x000000050c0c7212 */ /* 0x000fce00078e3cff */
.L_x_19:
[----:B------:R-:W-:Y:S01]  /*18e0*/  UMOV UR5, 0x400 ;  /* 0x0000040000057882 */ /* 0x000fe20000000000 */
[----:B-1----:R-:W-:Y:S01]  /*18f0*/  SHF.L.U32 R4, R16, 0x1f, RZ ;  /* 0x0000001f10047819 */ /* 0x002fe200000006ff */
[----:B------:R-:W-:Y:S01]  /*1900*/  ULEA UR5, UR4, UR5, 0x18 ;  /* 0x0000000504057291 */ /* 0x000fe2000f8ec0ff */
[----:B------:R-:W-:Y:S01]  /*1910*/  R2UR UR35, R43 ;  /* 0x000000002b2372ca */ /* 0x000fe200000e0000 */
[----:B------:R-:W-:Y:S01]  /*1920*/  UISETP.GE.U32.AND UP0, UPT, UR14, 0x3f, UPT ;  /* 0x0000003f0e00788c */ /* 0x000fe2000bf06070 */
[----:B------:R-:W-:Y:S01]  /*1930*/  R2UR UR11, R41 ;  /* 0x00000000290b72ca */ /* 0x000fe200000e0000 */
[----:B------:R-:W-:Y:S01]  /*1940*/  ULEA UR8, UR7, UR5, 0x3 ;  /* 0x0000000507087291 */ /* 0x000fe2000f8e18ff */
[----:B------:R-:W-:-:S08]  /*1950*/  UMOV UR25, URZ ;  /* 0x000000ff00197c82 */ /* 0x000fd00008000000 */
[----:B------:R1:W4:Y:S01]  /*1960*/  SYNCS.PHASECHK.TRANS64.TRYWAIT P0, [UR8+0xd0], R4 ;  /* 0x0000d004ff0075a7 */ /* 0x0003220008001108 */
[----:B------:R-:W-:Y:S02]  /*1970*/  USHF.L.U32 UR35, UR35, 0x7, URZ ;  /* 0x0000000723237899 */ /* 0x000fe400080006ff */
[----:B------:R-:W-:Y:S01]  /*1980*/  USHF.L.U32 UR11, UR11, 0x3, URZ ;  /* 0x000000030b0b7899 */ /* 0x000fe200080006ff */
[----:B------:R-:W-:Y:S11]  /*1990*/  BRA.U !UP0, `(.L_x_21) ;  /* 0x0000000108a87547 */ /* 0x000ff6000b800000 */
[----:B------:R-:W-:Y:S01]  /*19a0*/  UMOV UR16, URZ ;  /* 0x000000ff00107c82 */ /* 0x000fe20008000000 */
[----:B------:R-:W-:-:S05]  /*19b0*/  UMOV UR17, UR7 ;  /* 0x0000000700117c82 */ /* 0x000fca0008000000 */
.L_x_26:
[----:B-1----:R-:W-:Y:S01]  /*19c0*/  ULEA UR33, UR17, UR5, 0x3 ;  /* 0x0000000511217291 */ /* 0x002fe2000f8e18ff */
[----:B----4-:R-:W-:Y:S01]  /*19d0*/  @!P5 MOV R5, 0x2200 ;  /* 0x000022000005d802 */ /* 0x010fe20000000f00 */
[----:B----4-:R-:W-:Y:S10]  /*19e0*/  @P0 BRA `(.L_x_22) ;  /* 0x00000000000c0947 */ /* 0x010ff40003800000 */
[----:B------:R-:W-:-:S04]  /*19f0*/  SHF.L.U32 R7, R16, 0x1f, RZ ;  /* 0x0000001f10077819 */ /* 0x000fc800000006ff */
[----:B------:R-:W4:Y:S02]  /*1a00*/  SYNCS.PHASECHK.TRANS64.TRYWAIT P0, [UR33+0xd0], R7 ;  /* 0x0000d007ff0075a7 */ /* 0x000f240008001121 */
[----:B----4-:R-:W-:Y:S05]  /*1a10*/  @!P0 BRA `(.L_x_23) ;  /* 0x0000004c00dc8947 */ /* 0x010fea0003800000 */
.L_x_22:
[----:B------:R4:W-:Y:S01]  /*1a20*/  @!P5 SYNCS.ARRIVE.TRANS64 RZ, [UR33], R5 ;  /* 0x00000005ffffd9a7 */ /* 0x0009e20008000021 */
[----:B------:R-:W-:Y:S04]  /*1a30*/  BSSY.RECONVERGENT B0, `(.L_x_24) ;  /* 0x0000003000007945 */ /* 0x000fe80003800200 */
[----:B------:R-:W-:Y:S05]  /*1a40*/  @P4 BRA `(.L_x_25) ;  /* 0x0000000000044947 */ /* 0x000fea0003800000 */
[----:B------:R-:W-:Y:S05]  /*1a50*/  BPT.TRAP 0x1 ;  /* 0x000000040000795c */ /* 0x000fea0000300000 */
.L_x_25:
[----:B------:R-:W-:Y:S05]  /*1a60*/  BSYNC.RECONVERGENT B0 ;  /* 0x0000000000007941 */ /* 0x000fea0003800200 */
.L_x_24:
[----:B------:R-:W-:Y:S02]  /*1a70*/  UIADD3 UR7, UPT, UPT, UR17, 0x1, URZ ;  /* 0x0000000111077890 */ /* 0x000fe4000fffe0ff */
[----:B------:R-:W-:Y:S02]  /*1a80*/  ULEA UR32, UR17, UR5, 0xd ;  /* 0x0000000511207291 */ /* 0x000fe4000f8e68ff */
[----:B------:R-:W-:Y:S02]  /*1a90*/  UISETP.NE.AND UP0, UPT, UR7, 0x1a, UPT ;  /* 0x0000001a0700788c */ /* 0x000fe4000bf05270 */
[----:B------:R-:W-:Y:S02]  /*1aa0*/  UIADD3 UR28, UP1, UPT, UR22, 0x80, URZ ;  /* 0x00000080161c7890 */ /* 0x000fe4000ff3e0ff */
[----:B------:R-:W-:Y:S02]  /*1ab0*/  USEL UR9, URZ, 0x1, UP0 ;  /* 0x00000001ff097887 */ /* 0x000fe40008000000 */
[----:B------:R-:W-:-:S02]  /*1ac0*/  USEL UR7, UR7, URZ, UP0 ;  /* 0x000000ff07077287 */ /* 0x000fc40008000000 */
[----:B------:R-:W-:Y:S02]  /*1ad0*/  UIADD3 UR26, UP0, UPT, UR22, 0x180, URZ ;  /* 0x00000180161a7890 */ /* 0x000fe4000ff1e0ff */
[----:B------:R-:W-:Y:S01]  /*1ae0*/  ULEA UR8, UR7, UR5, 0x3 ;  /* 0x0000000507087291 */ /* 0x000fe2000f8e18ff */
[----:B------:R-:W-:Y:S01]  /*1af0*/  LOP3.LUT R16, R16, UR9, RZ, 0x3c, !PT ;  /* 0x0000000910107c12 */ /* 0x000fe2000f8e3cff */
[----:B------:R-:W-:Y:S02]  /*1b00*/  USHF.L.U32 UR34, UR16, 0x5, URZ ;  /* 0x0000000510227899 */ /* 0x000fe400080006ff */
[----:B------:R-:W-:Y:S01]  /*1b10*/  UIADD3.X UR29, UPT, UPT, URZ, UR23, URZ, UP1, !UPT ;  /* 0x00000017ff1d7290 */ /* 0x000fe20008ffe4ff */
[----:B-1----:R-:W-:Y:S01]  /*1b20*/  SHF.L.U32 R4, R16, 0x1f, RZ ;  /* 0x0000001f10047819 */ /* 0x002fe200000006ff */
[----:B------:R-:W-:Y:S02]  /*1b30*/  UIADD3 UR32, UPT, UPT, UR32, 0x1380, URZ ;  /* 0x0000138020207890 */ /* 0x000fe4000fffe0ff */
[----:B------:R-:W-:Y:S01]  /*1b40*/  UIADD3.X UR27, UPT, UPT, URZ, UR23, URZ, UP0, !UPT ;  /* 0x00000017ff1b7290 */ /* 0x000fe200087fe4ff */
[----:B------:R1:W1:Y:S01]  /*1b50*/  SYNCS.PHASECHK.TRANS64.TRYWAIT P0, [UR8+0xd0], R4 ;  /* 0x0000d004ff0075a7 */ /* 0x0002620008001108 */
[----:B------:R-:W-:Y:S01]  /*1b60*/  ULEA UR8, UR17, UR5, 0x9 ;  /* 0x0000000511087291 */ /* 0x000fe2000f8e48ff */
[----:B------:R-:W-:Y:S01]  /*1b70*/  UMOV UR18, 0x0 ;  /* 0x0000000000127882 */ /* 0x000fe20000000000 */
[----:B------:R-:W-:-:S02]  /*1b80*/  UMOV UR19, 0x10000000 ;  /* 0x1000000000137882 */ /* 0x000fc40000000000 */
[----:B------:R-:W-:Y:S01]  /*1b90*/  UIADD3 UR8, UPT, UPT, UR8, 0x35380, URZ ;  /* 0x0003538008087890 */ /* 0x000fe2000fffe0ff */
[----:B------:R1:W-:Y:S01]  /*1ba0*/  UTMALDG.3D [UR32], [UR28], desc[UR18] ;  /* 0x000012201c0075b4 */ /* 0x0003e20008011000 */
[----:B------:R-:W-:Y:S01]  /*1bb0*/  UMOV UR12, UR36 ;  /* 0x00000024000c7c82 */ /* 0x000fe20008000000 */
[----:B------:R-:W-:Y:S01]  /*1bc0*/  UMOV UR9, UR33 ;  /* 0x0000002100097c82 */ /* 0x000fe20008000000 */
[----:B------:R-:W-:Y:S01]  /*1bd0*/  UMOV UR10, UR34 ;  /* 0x00000022000a7c82 */ /* 0x000fe20008000000 */
[----:B------:R-:W-:Y:S01]  /*1be0*/  UIADD3 UR16, UPT, UPT, UR16, 0x1, URZ ;  /* 0x0000000110107890 */ /* 0x000fe2000fffe0ff */
[----:B------:R-:W-:Y:S01]  /*1bf0*/  UMOV UR25, UR6 ;  /* 0x0000000600197c82 */ /* 0x000fe20008000000 */
[----:B------:R-:W-:Y:S02]  /*1c00*/  UMOV UR17, UR7 ;  /* 0x0000000700117c82 */ /* 0x000fe40008000000 */
[----:B------:R1:W-:Y:S01]  /*1c10*/  UTMALDG.3D [UR8], [UR26], desc[UR18] ;  /* 0x000012081a0075b4 */ /* 0x0003e20008011000 */
[----:B------:R-:W-:-:S09]  /*1c20*/  UISETP.NE.AND UP0, UPT, UR16, UR6, UPT ;  /* 0x000000061000728c */ /* 0x000fd2000bf05270 */
[----:B------:R-:W-:Y:S05]  /*1c30*/  BRA.U UP0, `(.L_x_26) ;  /* 0xfffffffd00607547 */ /* 0x000fea000b83ffff */
.L_x_21:
[----:B-1----:R-:W-:Y:S01]  /*1c40*/  ULEA UR8, UR7, UR5, 0x3 ;  /* 0x0000000507087291 */ /* 0x002fe2000f8e18ff */
[----:B------:R-:W-:Y:S01]  /*1c50*/  SHF.L.U32 R4, R16, 0x1f, RZ ;  /* 0x0000001f10047819 */ /* 0x000fe200000006ff */
[----:B------:R-:W-:Y:S01]  /*1c60*/  @!P1 SYNCS.ARRIVE.TRANS64.A1T0 RZ, [UR5+0x1c8], RZ ;  /* 0x0001c8ffffff99a7 */ /* 0x000fe20008100005 */
[----:B------:R-:W-:-:S06]  /*1c70*/  UISETP.GT.AND UP0, UPT, UR21, UR15, UPT ;  /* 0x0000000f1500728c */ /* 0x000fcc000bf04270 */
[----:B----4-:R1:W4:Y:S03]  /*1c80*/  SYNCS.PHASECHK.TRANS64.TRYWAIT P0, [UR8+0xd0], R4 ;  /* 0x0000d004ff0075a7 */ /* 0x0103260008001108 */
[----:B------:R-:W-:Y:S05]  /*1c90*/  BRA.U !UP0, `(.L_x_27) ;  /* 0x0000000108ac7547 */ /* 0x000fea000b800000 */
[----:B------:R-:W-:Y:S01]  /*1ca0*/  UIADD3 UR24, UPT, UPT, UR13, UR25, URZ ;  /* 0x000000190d187290 */ /* 0x000fe2000fffe0ff */
[----:B------:R-:W-:-:S11]  /*1cb0*/  UMOV UR32, UR7 ;  /* 0x0000000700207c82 */ /* 0x000fd60008000000 */
.L_x_32:
[----:B-1----:R-:W-:Y:S01]  /*1cc0*/  ULEA UR17, UR32, UR5, 0x3 ;  /* 0x0000000520117291 */ /* 0x002fe2000f8e18ff */
[----:B----4-:R-:W-:Y:S01]  /*1cd0*/  @!P5 MOV R5, 0x2200 ;  /* 0x000022000005d802 */ /* 0x010fe20000000f00 */
[----:B----4-:R-:W-:Y:S10]  /*1ce0*/  @P0 BRA `(.L_x_28) ;  /* 0x00000000000c0947 */ /* 0x010ff40003800000 */
[----:B------:R-:W-:-:S04]  /*1cf0*/  SHF.L.U32 R7, R16, 0x1f, RZ ;  /* 0x0000001f10077819 */ /* 0x000fc800000006ff */
[----:B------:R-:W4:Y:S02]  /*1d00*/  SYNCS.PHASECHK.TRANS64.TRYWAIT P0, [UR17+0xd0], R7 ;  /* 0x0000d007ff0075a7 */ /* 0x000f240008001111 */
[----:B----4-:R-:W-:Y:S05]  /*1d10*/  @!P0 BRA `(.L_x_29) ;  /* 0x0000004c00348947 */ /* 0x010fea0003800000 */
.L_x_28:
[----:B------:R4:W-:Y:S01]  /*1d20*/  @!P5 SYNCS.ARRIVE.TRANS64 RZ, [UR17], R5 ;  /* 0x00000005ffffd9a7 */ /* 0x0009e20008000011 */
[----:B------:R-:W-:Y:S04]  /*1d30*/  BSSY.RECONVERGENT B0, `(.L_x_30) ;  /* 0x0000003000007945 */ /* 0x000fe80003800200 */
[----:B------:R-:W-:Y:S05]  /*1d40*/  @P4 BRA `(.L_x_31) ;  /* 0x0000000000044947 */ /* 0x000fea0003800000 */
[----:B------:R-:W-:Y:S05]  /*1d50*/  BPT.TRAP 0x1 ;  /* 0x000000040000795c */ /* 0x000fea0000300000 */
.L_x_31:
[----:B------:R-:W-:Y:S05]  /*1d60*/  BSYNC.RECONVERGENT B0 ;  /* 0x0000000000007941 */ /* 0x000fea0003800200 */
.L_x_30:
        /* <DEDUP_REMOVED lines=10> */
[----:B------:R-:W-:Y:S01]  /*1e10*/  UIADD3 UR16, UPT, UPT, UR16, 0x1380, URZ ;  /* 0x0000138010107890 */ /* 0x000fe2000fffe0ff */
[----:B-1----:R-:W-:Y:S01]  /*1e20*/  SHF.L.U32 R4, R16, 0x1f, RZ ;  /* 0x0000001f10047819 */ /* 0x002fe200000006ff */
[----:B------:R-:W-:Y:S02]  /*1e30*/  UIADD3.X UR31, UPT, UPT, URZ, UR23, URZ, UP1, !UPT ;  /* 0x00000017ff1f7290 */ /* 0x000fe40008ffe4ff */
[----:B------:R-:W-:Y:S01]  /*1e40*/  UIADD3.X UR29, UPT, UPT, URZ, UR23, URZ, UP0, !UPT ;  /* 0x00000017ff1d7290 */ /* 0x000fe200087fe4ff */
[----:B------:R1:W1:Y:S01]  /*1e50*/  SYNCS.PHASECHK.TRANS64.TRYWAIT P0, [UR8+0xd0], R4 ;  /* 0x0000d004ff0075a7 */ /* 0x0002620008001108 */
[----:B------:R-:W-:Y:S01]  /*1e60*/  ULEA UR8, UR32, UR5, 0x9 ;  /* 0x0000000520087291 */ /* 0x000fe2000f8e48ff */
[----:B------:R-:W-:Y:S01]  /*1e70*/  UMOV UR26, 0x0 ;  /* 0x00000000001a7882 */ /* 0x000fe20000000000 */
[----:B------:R-:W-:-:S02]  /*1e80*/  UMOV UR27, 0x10000000 ;  /* 0x10000000001b7882 */ /* 0x000fc40000000000 */
[----:B------:R-:W-:Y:S01]  /*1e90*/  UIADD3 UR8, UPT, UPT, UR8, 0x35380, URZ ;  /* 0x0003538008087890 */ /* 0x000fe2000fffe0ff */
[----:B------:R-:W-:Y:S01]  /*1ea0*/  UMOV UR19, UR35 ;  /* 0x0000002300137c82 */ /* 0x000fe20008000000 */
[----:B------:R-:W-:Y:S01]  /*1eb0*/  UMOV UR20, UR36 ;  /* 0x0000002400147c82 */ /* 0x000fe20008000000 */
[----:B------:R-:W-:Y:S01]  /*1ec0*/  UMOV UR12, UR36 ;  /* 0x00000024000c7c82 */ /* 0x000fe20008000000 */
[----:B------:R-:W-:Y:S01]  /*1ed0*/  UMOV UR9, UR17 ;  /* 0x0000001100097c82 */ /* 0x000fe20008000000 */
[----:B------:R-:W-:Y:S01]  /*1ee0*/  UMOV UR10, UR18 ;  /* 0x00000012000a7c82 */ /* 0x000fe20008000000 */
[----:B------:R1:W-:Y:S01]  /*1ef0*/  UTMALDG.3D [UR16], [UR30], desc[UR26] ;  /* 0x00001a101e0075b4 */ /* 0x0003e20008011000 */
[----:B------:R-:W-:Y:S01]  /*1f00*/  UIADD3 UR25, UPT, UPT, UR25, 0x1, URZ ;  /* 0x0000000119197890 */ /* 0x000fe2000fffe0ff */
[----:B------:R-:W-:-:S03]  /*1f10*/  UMOV UR32, UR7 ;  /* 0x0000000700207c82 */ /* 0x000fc60008000000 */
[----:B------:R-:W-:Y:S01]  /*1f20*/  UISETP.NE.AND UP0, UPT, UR25, UR24, UPT ;  /* 0x000000181900728c */ /* 0x000fe2000bf05270 */
[----:B------:R1:W-:Y:S08]  /*1f30*/  UTMALDG.3D [UR8], [UR28], desc[UR26] ;  /* 0x00001a081c0075b4 */ /* 0x0003f00008011000 */
[----:B------:R-:W-:Y:S05]  /*1f40*/  BRA.U UP0, `(.L_x_32) ;  /* 0xfffffffd005c7547 */ /* 0x000fea000b83ffff */
.L_x_27:
[C---:B------:R-:W-:Y:S01]  /*1f50*/  LEA R8, R15.reuse, UR5, 0x3 ;  /* 0x000000050f087c11 */ /* 0x040fe2000f8e18ff */
[----:B------:R-:W-:Y:S01]  /*1f60*/  NOP ;  /* 0x0000000000007918 */ /* 0x000fe20000000000 */
[----:B----4-:R-:W-:Y:S02]  /*1f70*/  SHF.L.U32 R5, R14, 0x1f, RZ ;  /* 0x0000001f0e057819 */ /* 0x010fe400000006ff */
[----:B-1----:R-:W-:Y:S02]  /*1f80*/  LEA R4, R15, UR5, 0x4 ;  /* 0x000000050f047c11 */ /* 0x002fe4000f8e20ff */
[----:B------:R-:W1:Y:S02]  /*1f90*/  SYNCS.PHASECHK.TRANS64.TRYWAIT P0, [R8+URZ+0x1d0], R5 ;  /* 0x0001d005080075a7 */ /* 0x000e6400080011ff */
[----:B-1----:R-:W-:Y:S05]  /*1fa0*/  @!P0 BRA `(.L_x_33) ;  /* 0x0000004800a88947 */ /* 0x002fea0003800000 */
.L_x_123:
[----:B-1----:R-:W1:Y:S01]  /*1fb0*/  LDS.128 R4, [R4+0x260] ;  /* 0x0002600004047984 */ /* 0x002e620000000c00 */
[----:B---3--:R-:W-:Y:S01]  /*1fc0*/  ISETP.GE.AND P0, PT, R2, 0x1, PT ;  /* 0x000000010200780c */ /* 0x008fe20003f06270 */
[----:B------:R-:W-:Y:S01]  /*1fd0*/  VIADD R8, R8, 0x1e0 ;  /* 0x000001e008087836 */ /* 0x000fe20000000000 */
[----:B------:R-:W-:Y:S01]  /*1fe0*/  @!PT LDS RZ, [RZ] ;  /* 0x00000000fffff984 */ /* 0x000fe20000000800 */
[----:B------:R-:W-:Y:S01]  /*1ff0*/  @!PT LDS RZ, [RZ] ;  /* 0x00000000fffff984 */ /* 0x000fe20000000800 */
[----:B------:R-:W-:Y:S01]  /*2000*/  @!PT LDS RZ, [RZ] ;  /* 0x00000000fffff984 */ /* 0x000fe20000000800 */
[----:B------:R-:W-:Y:S01]  /*2010*/  @!PT LDS RZ, [RZ] ;  /* 0x00000000fffff984 */ /* 0x000fe20000000800 */
[----:B------:R3:W-:Y:S06]  /*2020*/  MEMBAR.ALL.CTA ;  /* 0x0000000000007992 */ /* 0x0007ec0000008000 */
[----:B---3--:R-:W3:Y:S01]  /*2030*/  FENCE.VIEW.ASYNC.S ;  /* 0x00000000000073c6 */ /* 0x008ee20000000000 */
[----:B------:R-:W-:-:S04]  /*2040*/  PRMT R8, RZ, 0x654, R8 ;  /* 0x00000654ff087816 */ /* 0x000fc80000000008 */
[----:B---3--:R3:W-:Y:S01]  /*2050*/  SYNCS.ARRIVE.TRANS64.RED.A1T0 RZ, [R8+URZ], RZ ;  /* 0x000000ff08ff79a7 */ /* 0x0087e200081004ff */
[----:B-1----:R-:W-:-:S13]  /*2060*/  LOP3.LUT P2, RZ, R6, 0x1, RZ, 0xc0, !PT ;  /* 0x0000000106ff7812 */ /* 0x002fda000784c0ff */
[----:B------:R-:W-:Y:S01]  /*2070*/  @P2 SHF.R.U32.HI R9, RZ, 0x10, R5 ;  /* 0x00000010ff092819 */ /* 0x000fe20000011605 */
[----:B------:R-:W-:Y:S01]  /*2080*/  VOTEU.ANY UP0, P2 ;  /* 0x0000000000ff7886 */ /* 0x000fe20001000100 */
[----:B------:R-:W-:Y:S02]  /*2090*/  @P2 MOV R11, R4 ;  /* 0x00000004000b2202 */ /* 0x000fe40000000f00 */
[----:B------:R-:W-:Y:S02]  /*20a0*/  @P2 R2UR.BROADCAST UR8, R9 ;  /* 0x00000000090822ca */ /* 0x000fe400008e0000 */
[----:B------:R-:W-:-:S11]  /*20b0*/  @P2 LOP3.LUT R0, R5, 0xffff, RZ, 0xc0, !PT ;  /* 0x0000ffff05002812 */ /* 0x000fd600078ec0ff */
[----:B------:R-:W-:Y:S01]  /*20c0*/  @UP0 UMOV UR36, UR8 ;  /* 0x0000000800240c82 */ /* 0x000fe20008000000 */
[----:B---3--:R-:W-:Y:S05]  /*20d0*/  @!P0 BRA `(.L_x_34) ;  /* 0x0000000000b88947 */ /* 0x008fea0003800000 */
[----:B------:R-:W2:Y:S01]  /*20e0*/  LDC.64 R6, c[0x0][0xb18] ;  /* 0x0002c600ff067b82 */ /* 0x000ea20000000a00 */
[----:B------:R-:W-:-:S07]  /*20f0*/  ISETP.NE.AND P3, PT, R2, 0x1, PT ;  /* 0x000000010200780c */ /* 0x000fce0003f65270 */
[----:B------:R-:W1:Y:S08]  /*2100*/  LDC.64 R8, c[0x0][0xb10] ;  /* 0x0002c400ff087b82 */ /* 0x000e700000000a00 */
[----:B------:R-:W3:Y:S08]  /*2110*/  LDC R17, c[0x0][0xb20] ;  /* 0x0002c800ff117b82 */ /* 0x000ef00000000800 */
[----:B------:R-:W4:Y:S01]  /*2120*/  LDC R18, c[0x0][0xb0c] ;  /* 0x0002c300ff127b82 */ /* 0x000f220000000800 */
[----:B--2---:R-:W-:Y:S01]  /*2130*/  IMAD.HI.U32 R22, R10, R7, RZ ;  /* 0x000000070a167227 */ /* 0x004fe200078e00ff */
[----:B------:R-:W-:-:S06]  /*2140*/  ISETP.NE.AND P0, PT, R6, 0x1, PT ;  /* 0x000000010600780c */ /* 0x000fcc0003f05270 */
[----:B------:R-:W2:Y:S01]  /*2150*/  LDC.64 R4, c[0x0][0xb28] ;  /* 0x0002ca00ff047b82 */ /* 0x000ea20000000a00 */
[----:B-1----:R-:W-:-:S04]  /*2160*/  IMAD.HI.U32 R20, R3, R8, RZ ;  /* 0x0000000803147227 */ /* 0x002fc800078e00ff */
[----:B------:R-:W-:Y:S01]  /*2170*/  IMAD.HI.U32 R24, R11, R8, RZ ;  /* 0x000000080b187227 */ /* 0x000fe200078e00ff */
[----:B------:R-:W-:Y:S02]  /*2180*/  SHF.R.U32.HI R20, RZ, R9, R20 ;  /* 0x00000009ff147219 */ /* 0x000fe40000011614 */
[----:B---3--:R-:W-:Y:S01]  /*2190*/  SHF.R.U32.HI R19, RZ, R17, R22 ;  /* 0x00000011ff137219 */ /* 0x008fe20000011616 */
[----:B------:R-:W-:Y:S01]  /*21a0*/  IMAD.HI.U32 R22, R0, R7, RZ ;  /* 0x0000000700167227 */ /* 0x000fe200078e00ff */
[----:B------:R-:W-:Y:S02]  /*21b0*/  SHF.R.U32.HI R24, RZ, R9, R24 ;  /* 0x00000009ff187219 */ /* 0x000fe40000011618 */
[----:B------:R-:W-:Y:S02]  /*21c0*/  SEL R19, R10, R19, !P0 ;  /* 0x000000130a137207 */ /* 0x000fe40004000000 */
[----:B------:R-:W-:Y:S02]  /*21d0*/  SHF.R.U32.HI R17, RZ, R17, R22 ;  /* 0x00000011ff117219 */ /* 0x000fe40000011616 */
[----:B----4-:R-:W-:-:S02]  /*21e0*/  ISETP.NE.AND P1, PT, R18, 0x1, PT ;  /* 0x000000011200780c */ /* 0x010fc40003f25270 */
[----:B------:R-:W-:Y:S02]  /*21f0*/  SEL R17, R0, R17, !P0 ;  /* 0x0000001100117207 */ /* 0x000fe40004000000 */
[----:B------:R-:W-:Y:S02]  /*2200*/  SEL R21, R3, R20, !P1 ;  /* 0x0000001403157207 */ /* 0x000fe40004800000 */
[----:B------:R-:W-:Y:S01]  /*2210*/  SEL R7, R11, R24, !P1 ;  /* 0x000000180b077207 */ /* 0x000fe20004800000 */
[----:B--2---:R-:W-:Y:S01]  /*2220*/  IMAD.HI.U32 R20, R19, R4, RZ ;  /* 0x0000000413147227 */ /* 0x004fe200078e00ff */
[----:B------:R-:W-:-:S03]  /*2230*/  IADD3 R9, PT, PT, -R17, RZ, RZ ;  /* 0x000000ff11097210 */ /* 0x000fc60007ffe1ff */
[----:B------:R-:W-:Y:S01]  /*2240*/  IMAD.HI.U32 R8, R21, R4, RZ ;  /* 0x0000000415087227 */ /* 0x000fe200078e00ff */
[----:B------:R-:W-:-:S03]  /*2250*/  @P3 SHF.R.U32.HI R19, RZ, R5, R20 ;  /* 0x00000005ff133219 */ /* 0x000fc60000011614 */
[----:B------:R-:W-:Y:S01]  /*2260*/  IMAD R0, R6, R9, R0 ;  /* 0x0000000906007224 */ /* 0x000fe200078e0200 */
        /* <DEDUP_REMOVED lines=8> */
[----:B------:R-:W-:-:S04]  /*22f0*/  @!P0 IMAD.HI.U32 R20, R7, R4, RZ ;  /* 0x0000000407148227 */ /* 0x000fc800078e00ff */
[----:B------:R-:W-:Y:S01]  /*2300*/  IMAD.MOV R4, RZ, RZ, -R8 ;  /* 0x000000ffff047224 */ /* 0x000fe200078e0a08 */
[----:B------:R-:W-:-:S03]  /*2310*/  @!P0 SHF.R.U32.HI R20, RZ, R5, R20 ;  /* 0x00000005ff148219 */ /* 0x000fc60000011614 */
[----:B------:R-:W-:Y:S01]  /*2320*/  IMAD R4, R2, R4, R17 ;  /* 0x0000000402047224 */ /* 0x000fe200078e0211 */
[----:B------:R-:W-:-:S05]  /*2330*/  @!P0 SEL R5, R7, R20, !P3 ;  /* 0x0000001407058207 */ /* 0x000fca0005800000 */
[--C-:B------:R-:W-:Y:S02]  /*2340*/  @!P0 IMAD.IADD R8, R8, 0x1, -R5.reuse ;  /* 0x0000000108088824 */ /* 0x100fe400078e0a05 */
[----:B------:R-:W-:Y:S01]  /*2350*/  @!P0 IMAD R5, R4, R21, R5 ;  /* 0x0000001504058224 */ /* 0x000fe200078e0205 */
[----:B------:R-:W-:Y:S01]  /*2360*/  IADD3 R4, PT, PT, -R7, RZ, RZ ;  /* 0x000000ff07047210 */ /* 0x000fe20007ffe1ff */
[----:B------:R-:W-:Y:S02]  /*2370*/  @!P0 IMAD R17, R2, R8, R7 ;  /* 0x0000000802118224 */ /* 0x000fe400078e0207 */
[----:B------:R-:W-:Y:S02]  /*2380*/  @!P0 IMAD.MOV.U32 R7, RZ, RZ, R5 ;  /* 0x000000ffff078224 */ /* 0x000fe400078e0005 */
[----:B------:R-:W-:Y:S02]  /*2390*/  IMAD R4, R18, R4, R11 ;  /* 0x0000000412047224 */ /* 0x000fe400078e020b */
[----:B------:R-:W-:-:S02]  /*23a0*/  IMAD R0, R17, R6, R0 ;  /* 0x0000000611007224 */ /* 0x000fc400078e0200 */
[----:B------:R-:W-:Y:S02]  /*23b0*/  IMAD R11, R7, R18, R4 ;  /* 0x00000012070b7224 */ /* 0x000fe400078e0204 */
.L_x_34:
[----:B------:R-:W1:Y:S02]  /*23c0*/  LDCU UR8, c[0x0][0xb30] ;  /* 0x00016600ff0877ac */ /* 0x000e640008000800 */
[----:B-1----:R-:W-:-:S09]  /*23d0*/  UISETP.NE.AND UP0, UPT, UR8, 0x1, UPT ;  /* 0x000000010800788c */ /* 0x002fd2000bf05270 */
[----:B------:R-:W-:Y:S05]  /*23e0*/  BRA.U UP0, `(.L_x_35) ;  /* 0x0000000100407547 */ /* 0x000fea000b800000 */
[----:B------:R-:W1:Y:S08]  /*23f0*/  LDC.64 R6, c[0x0][0xb10] ;  /* 0x0002c400ff067b82 */ /* 0x000e700000000a00 */
[----:B------:R-:W3:Y:S08]  /*2400*/  LDC.64 R4, c[0x0][0xb18] ;  /* 0x0002c600ff047b82 */ /* 0x000ef00000000a00 */
[----:B------:R-:W4:Y:S08]  /*2410*/  LDC R8, c[0x0][0xb20] ;  /* 0x0002c800ff087b82 */ /* 0x000f300000000800 */
[----:B------:R-:W2:Y:S01]  /*2420*/  LDC R18, c[0x0][0xb0c] ;  /* 0x0002c300ff127b82 */ /* 0x000ea20000000800 */
[----:B-1----:R-:W-:-:S05]  /*2430*/  IMAD.HI.U32 R6, R11, R6, RZ ;  /* 0x000000060b067227 */ /* 0x002fca00078e00ff */
[----:B------:R-:W-:Y:S01]  /*2440*/  SHF.R.U32.HI R6, RZ, R7, R6 ;  /* 0x00000007ff067219 */ /* 0x000fe20000011606 */
[----:B---3--:R-:W-:Y:S01]  /*2450*/  IMAD.HI.U32 R5, R0, R5, RZ ;  /* 0x0000000500057227 */ /* 0x008fe200078e00ff */
[----:B------:R-:W-:-:S04]  /*2460*/  ISETP.NE.AND P0, PT, R4, 0x1, PT ;  /* 0x000000010400780c */ /* 0x000fc80003f05270 */
[----:B----4-:R-:W-:-:S04]  /*2470*/  SHF.R.U32.HI R5, RZ, R8, R5 ;  /* 0x00000008ff057219 */ /* 0x010fc80000011605 */
[----:B------:R-:W-:Y:S02]  /*2480*/  SEL R5, R0, R5, !P0 ;  /* 0x0000000500057207 */ /* 0x000fe40004000000 */
[----:B--2---:R-:W-:-:S04]  /*2490*/  ISETP.NE.AND P1, PT, R18, 0x1, PT ;  /* 0x000000011200780c */ /* 0x004fc80003f25270 */
[----:B------:R-:W-:-:S05]  /*24a0*/  SEL R6, R11, R6, !P1 ;  /* 0x000000060b067207 */ /* 0x000fca0004800000 */
[----:B------:R-:W-:Y:S02]  /*24b0*/  IMAD.IADD R7, R5, 0x1, -R6 ;  /* 0x0000000105077824 */ /* 0x000fe400078e0a06 */
[----:B------:R-:W-:Y:S02]  /*24c0*/  IMAD.IADD R5, R6, 0x1, -R5 ;  /* 0x0000000106057824 */ /* 0x000fe400078e0a05 */
[----:B------:R-:W-:Y:S02]  /*24d0*/  IMAD R11, R7, R18, R11 ;  /* 0x00000012070b7224 */ /* 0x000fe400078e020b */
[----:B------:R-:W-:-:S07]  /*24e0*/  IMAD R0, R5, R4, R0 ;  /* 0x0000000405007224 */ /* 0x000fce00078e0200 */
.L_x_35:
[----:B------:R-:W-:Y:S01]  /*24f0*/  VIADD R15, R15, 0x1 ;  /* 0x000000010f0f7836 */ /* 0x000fe20000000000 */
[----:B------:R-:W-:Y:S01]  /*2500*/  PLOP3.LUT P1, PT, PT, PT, PT, 0x80, 0x8 ;  /* 0x000000000008781c */ /* 0x000fe20003f2f070 */
[----:B------:R-:W-:Y:S02]  /*2510*/  IMAD.IADD R43, R11, 0x1, R40 ;  /* 0x000000010b2b7824 */ /* 0x000fe400078e0228 */
[----:B------:R-:W-:Y:S01]  /*2520*/  IMAD.IADD R41, R0, 0x1, R29 ;  /* 0x0000000100297824 */ /* 0x000fe200078e021d */
[----:B------:R-:W-:-:S04]  /*2530*/  ISETP.NE.AND P0, PT, R15, 0x2, PT ;  /* 0x000000020f00780c */ /* 0x000fc80003f05270 */
[----:B------:R-:W-:Y:S02]  /*2540*/  SEL R5, RZ, 0x1, P0 ;  /* 0x00000001ff057807 */ /* 0x000fe40000000000 */
[----:B------:R-:W-:Y:S02]  /*2550*/  SEL R15, R15, RZ, P0 ;  /* 0x000000ff0f0f7207 */ /* 0x000fe40000000000 */
[----:B------:R-:W-:Y:S01]  /*2560*/  LOP3.LUT R14, R14, R5, RZ, 0x3c, !PT ;  /* 0x000000050e0e7212 */ /* 0x000fe200078e3cff */
[----:B------:R-:W-:Y:S06]  /*2570*/  @P2 BRA `(.L_x_36) ;  /* 0xfffffff000982947 */ /* 0x000fec000383ffff */
[----:B------:R-:W-:Y:S01]  /*2580*/  UIADD3 UR5, UPT, UPT, UR5, 0xd0, URZ ;  /* 0x000000d005057890 */ /* 0x000fe2000fffe0ff */
[----:B--2---:R-:W-:-:S03]  /*2590*/  SHF.L.U32 R3, R16, 0x1f, RZ ;  /* 0x0000001f10037819 */ /* 0x004fc600000006ff */
[----:B------:R-:W-:-:S09]  /*25a0*/  ULEA UR4, UR7, UR5, 0x3 ;  /* 0x0000000507047291 */ /* 0x000fd2000f8e18ff */
[----:B------:R-:W1:Y:S02]  /*25b0*/  SYNCS.PHASECHK.TRANS64.TRYWAIT P0, [UR4], R3 ;  /* 0x00000003ff0075a7 */ /* 0x000e640008001104 */
[----:B-1----:R-:W-:Y:S05]  /*25c0*/  @!P0 BRA `(.L_x_37) ;  /* 0x0000004400348947 */ /* 0x002fea0003800000 */
.L_x_125:
[----:B------:R-:W-:-:S04]  /*25d0*/  UIADD3 UR6, UPT, UPT, UR7, 0x1, URZ ;  /* 0x0000000107067890 */ /* 0x000fc8000fffe0ff */
[----:B------:R-:W-:-:S04]  /*25e0*/  UISETP.NE.AND UP0, UPT, UR6, 0x1a, UPT ;  /* 0x0000001a0600788c */ /* 0x000fc8000bf05270 */
[----:B------:R-:W-:Y:S02]  /*25f0*/  USEL UR7, URZ, 0x1, UP0 ;  /* 0x00000001ff077887 */ /* 0x000fe40008000000 */
[----:B------:R-:W-:-:S04]  /*2600*/  USEL UR6, UR6, URZ, UP0 ;  /* 0x000000ff06067287 */ /* 0x000fc80008000000 */
[----:B------:R-:W-:Y:S01]  /*2610*/  ULEA UR4, UR6, UR5, 0x3 ;  /* 0x0000000506047291 */ /* 0x000fe2000f8e18ff */
[----:B------:R-:W-:-:S04]  /*2620*/  LOP3.LUT R2, R16, UR7, RZ, 0x3c, !PT ;  /* 0x0000000710027c12 */ /* 0x000fc8000f8e3cff */
[----:B-1----:R-:W-:-:S04]  /*2630*/  SHF.L.U32 R3, R2, 0x1f, RZ ;  /* 0x0000001f02037819 */ /* 0x002fc800000006ff */
[----:B------:R-:W1:Y:S02]  /*2640*/  SYNCS.PHASECHK.TRANS64.TRYWAIT P0, [UR4], R3 ;  /* 0x00000003ff0075a7 */ /* 0x000e640008001104 */
[----:B-1----:R-:W-:Y:S05]  /*2650*/  @!P0 BRA `(.L_x_38) ;  /* 0x0000004400288947 */ /* 0x002fea0003800000 */
.L_x_127:
        /* <DEDUP_REMOVED lines=9> */
.L_x_129:
        /* <DEDUP_REMOVED lines=9> */
.L_x_131:
        /* <DEDUP_REMOVED lines=9> */
.L_x_133:
        /* <DEDUP_REMOVED lines=9> */
.L_x_135:
        /* <DEDUP_REMOVED lines=9> */
.L_x_137:
        /* <DEDUP_REMOVED lines=9> */
.L_x_139:
        /* <DEDUP_REMOVED lines=9> */
.L_x_141:
        /* <DEDUP_REMOVED lines=9> */
.L_x_143:
        /* <DEDUP_REMOVED lines=9> */
.L_x_145:
        /* <DEDUP_REMOVED lines=9> */
.L_x_147:
        /* <DEDUP_REMOVED lines=9> */
.L_x_149:
        /* <DEDUP_REMOVED lines=9> */
.L_x_151:
        /* <DEDUP_REMOVED lines=9> */
.L_x_153:
        /* <DEDUP_REMOVED lines=9> */
.L_x_155:
        /* <DEDUP_REMOVED lines=9> */
.L_x_157:
        /* <DEDUP_REMOVED lines=9> */
.L_x_159:
        /* <DEDUP_REMOVED lines=9> */
.L_x_161:
        /* <DEDUP_REMOVED lines=9> */
.L_x_163:
        /* <DEDUP_REMOVED lines=9> */
.L_x_165:
        /* <DEDUP_REMOVED lines=9> */
.L_x_167:
        /* <DEDUP_REMOVED lines=9> */
.L_x_169:
        /* <DEDUP_REMOVED lines=9> */
.L_x_171:
        /* <DEDUP_REMOVED lines=9> */
.L_x_173:
[----:B------:R-:W-:-:S04]  /*3350*/  UIADD3 UR6, UPT, UPT, UR6, 0x1, URZ ;  /* 0x0000000106067890 */ /* 0x000fc8000fffe0ff */
[----:B------:R-:W-:-:S04]  /*3360*/  UISETP.NE.AND UP0, UPT, UR6, 0x1a, UPT ;  /* 0x0000001a0600788c */ /* 0x000fc8000bf05270 */
[----:B------:R-:W-:Y:S02]  /*3370*/  USEL UR4, URZ, 0x1, UP0 ;  /* 0x00000001ff047887 */ /* 0x000fe40008000000 */
[----:B------:R-:W-:-:S04]  /*3380*/  USEL UR6, UR6, URZ, UP0 ;  /* 0x000000ff06067287 */ /* 0x000fc80008000000 */
[----:B------:R-:W-:Y:S01]  /*3390*/  ULEA UR6, UR6, UR5, 0x3 ;  /* 0x0000000506067291 */ /* 0x000fe2000f8e18ff */
[----:B-1----:R-:W-:-:S04]  /*33a0*/  LOP3.LUT R3, R2, UR4, RZ, 0x3c, !PT ;  /* 0x0000000402037c12 */ /* 0x002fc8000f8e3cff */
[----:B------:R-:W-:Y:S01]  /*33b0*/  SHF.L.U32 R3, R3, 0x1f, RZ ;  /* 0x0000001f03037819 */ /* 0x000fe200000006ff */
[----:B------:R-:W-:-:S07]  /*33c0*/  IMAD.U32 R0, RZ, RZ, UR6 ;  /* 0x00000006ff007e24 */ /* 0x000fce000f8e00ff */
.L_x_62:
[----:B-1----:R1:W2:Y:S02]  /*33d0*/  SYNCS.PHASECHK.TRANS64.TRYWAIT P0, [R0+URZ], R3 ;  /* 0x00000003000075a7 */ /* 0x0022a400080011ff */
[----:B--2---:R-:W-:Y:S05]  /*33e0*/  @!P0 NANOSLEEP.SYNCS 0x989680 ;  /* 0x009896800000895d */ /* 0x004fea0003900000 */
[----:B------:R-:W2:Y:S02]  /*33f0*/  @!P0 SYNCS.PHASECHK.TRANS64 P0, [R0+URZ], R3 ;  /* 0x00000003000085a7 */ /* 0x000ea400080010ff */
[----:B--2---:R-:W-:Y:S05]  /*3400*/  @P0 EXIT ;  /* 0x000000000000094d */ /* 0x004fea0003800000 */
[----:B------:R-:W-:Y:S05]  /*3410*/  BRA `(.L_x_62) ;  /* 0xfffffffc00ec7947 */ /* 0x000fea000383ffff */
.L_x_18:
[----:B------:R-:W-:-:S04]  /*3420*/  UISETP.NE.AND UP1, UPT, UR4, URZ, UPT ;  /* 0x000000ff0400728c */ /* 0x000fc8000bf25270 */
[----:B------:R-:W-:-:S09]  /*3430*/  UISETP.NE.OR UP1, UPT, UR8, 0x1, UP1 ;  /* 0x000000010800788c */ /* 0x000fd20008f25670 */
[----:B------:R-:W-:Y:S05]  /*3440*/  BRA.U UP1, `(.L_x_63) ;  /* 0x0000000501487547 */ /* 0x000fea000b800000 */
[----:B------:R-:W-:Y:S01]  /*3450*/  ISETP.NE.AND P2, PT, R0, RZ, PT ;  /* 0x000000ff0000720c */ /* 0x000fe20003f45270 */
[----:B------:R-:W-:Y:S01]  /*3460*/  IMAD.MOV.U32 R12, RZ, RZ, 0x1 ;  /* 0x00000001ff0c7424 */ /* 0x000fe200078e00ff */
[----:B------:R-:W-:Y:S02]  /*3470*/  CS2R R10, SRZ ;  /* 0x00000000000a7805 */ /* 0x000fe4000001ff00 */
[----:B------:R-:W-:Y:S01]  /*3480*/  CS2R R8, SRZ ;  /* 0x0000000000087805 */ /* 0x000fe2000001ff00 */
[----:B------:R-:W-:Y:S01]  /*3490*/  UMOV UR6, 0x400 ;  /* 0x0000040000067882 */ /* 0x000fe20000000000 */
[----:B------:R-:W-:Y:S01]  /*34a0*/  UMOV UR7, URZ ;  /* 0x000000ff00077c82 */ /* 0x000fe20008000000 */
[----:B------:R-:W-:-:S12]  /*34b0*/  ULEA UR6, UR4, UR6, 0x18 ;  /* 0x0000000604067291 */ /* 0x000fd8000f8ec0ff */
.L_x_67:
[----:B---3--:R-:W-:Y:S02]  /*34c0*/  LEA R2, R8, UR6, 0x3 ;  /* 0x0000000608027c11 */ /* 0x008fe4000f8e18ff */
[----:B------:R-:W-:-:S03]  /*34d0*/  SHF.L.U32 R5, R9, 0x1f, RZ ;  /* 0x0000001f09057819 */ /* 0x000fc600000006ff */
[----:B------:R-:W-:Y:S01]  /*34e0*/  VIADD R4, R2, 0x240 ;  /* 0x0000024002047836 */ /* 0x000fe20000000000 */
[----:B------:R-:W1:Y:S02]  /*34f0*/  SYNCS.PHASECHK.TRANS64.TRYWAIT P0, [R2+URZ+0x230], R5 ;  /* 0x00023005020075a7 */ /* 0x000e6400080011ff */
[----:B-1----:R-:W-:Y:S05]  /*3500*/  @!P0 BRA `(.L_x_64) ;  /* 0x0000003c00bc8947 */ /* 0x002fea0003800000 */
.L_x_174:
[----:B------:R-:W-:Y:S01]  /*3510*/  ULEA UR5, UR7, UR6, 0x3 ;  /* 0x0000000607057291 */ /* 0x000fe2000f8e18ff */
[----:B------:R-:W-:Y:S02]  /*3520*/  PRMT R4, RZ, 0x654, R4 ;  /* 0x00000654ff047816 */ /* 0x000fe40000000004 */
[----:B-1----:R-:W-:Y:S01]  /*3530*/  SHF.L.U32 R5, R12, 0x1f, RZ ;  /* 0x0000001f0c057819 */ /* 0x002fe200000006ff */
[----:B------:R-:W-:Y:S01]  /*3540*/  UIADD3 UR4, UPT, UPT, UR5, 0x1d0, URZ ;  /* 0x000001d005047890 */ /* 0x000fe2000fffe0ff */
[----:B------:R1:W-:Y:S05]  /*3550*/  SYNCS.ARRIVE.TRANS64.RED.A1T0 RZ, [R4+URZ], RZ ;  /* 0x000000ff04ff79a7 */ /* 0x0003ea00081004ff */
[----:B------:R-:W-:Y:S01]  /*3560*/  IMAD.U32 R7, RZ, RZ, UR4 ;  /* 0x00000004ff077e24 */ /* 0x000fe2000f8e00ff */
[----:B------:R-:W2:Y:S04]  /*3570*/  SYNCS.PHASECHK.TRANS64.TRYWAIT P0, [UR5+0x1e0], R5 ;  /* 0x0001e005ff0075a7 */ /* 0x000ea80008001105 */
[----:B------:R-:W-:Y:S01]  /*3580*/  PRMT R6, R0, 0x654, R7 ;  /* 0x0000065400067816 */ /* 0x000fe20000000007 */
[----:B-1----:R-:W-:Y:S01]  /*3590*/  @!P2 IMAD.MOV.U32 R4, RZ, RZ, 0x10 ;  /* 0x00000010ff04a424 */ /* 0x002fe200078e00ff */
[----:B--2---:R-:W-:Y:S06]  /*35a0*/  @!P0 BRA `(.L_x_65) ;  /* 0x0000003c00a88947 */ /* 0x004fec0003800000 */
.L_x_176:
[----:B------:R-:W-:Y:S01]  /*35b0*/  ULEA UR4, UR7, UR6, 0x4 ;  /* 0x0000000607047291 */ /* 0x000fe2000f8e20ff */
[----:B------:R-:W-:Y:S01]  /*35c0*/  SEL R3, R6, R3, !P2 ;  /* 0x0000000306037207 */ /* 0x000fe20005000000 */
[----:B------:R-:W-:Y:S01]  /*35d0*/  UIADD3 UR5, UPT, UPT, UR5, 0x1d0, URZ ;  /* 0x000001d005057890 */ /* 0x000fe2000fffe0ff */
[----:B-1----:R-:W-:Y:S01]  /*35e0*/  LEA R2, R11, UR6, 0x3 ;  /* 0x000000060b027c11 */ /* 0x002fe2000f8e18ff */
[----:B------:R-:W-:Y:S01]  /*35f0*/  UIADD3 UR4, UPT, UPT, UR4, 0x260, URZ ;  /* 0x0000026004047890 */ /* 0x000fe2000fffe0ff */
[----:B------:R-:W-:Y:S01]  /*3600*/  SHF.L.U32 R5, R10, 0x1f, RZ ;  /* 0x0000001f0a057819 */ /* 0x000fe200000006ff */
[----:B------:R1:W-:Y:S01]  /*3610*/  @!P2 SYNCS.ARRIVE.TRANS64.RED RZ, [R3+URZ], R4 ;  /* 0x0000000403ffa9a7 */ /* 0x0003e200080004ff */
[----:B------:R-:W-:Y:S01]  /*3620*/  UIADD3 UR7, UPT, UPT, UR7, 0x1, URZ ;  /* 0x0000000107077890 */ /* 0x000fe2000fffe0ff */
[----:B------:R-:W-:-:S03]  /*3630*/  VIADD R8, R8, 0x1 ;  /* 0x0000000108087836 */ /* 0x000fc60000000000 */
[----:B------:R-:W-:Y:S02]  /*3640*/  UISETP.NE.AND UP0, UPT, UR7, 0x2, UPT ;  /* 0x000000020700788c */ /* 0x000fe4000bf05270 */
[----:B------:R-:W-:Y:S06]  /*3650*/  UGETNEXTWORKID.BROADCAST [UR4], [UR5] ;  /* 0x00000000040073ca */ /* 0x000fec0008000100 */
[----:B------:R-:W-:Y:S01]  /*3660*/  USEL UR4, URZ, 0x1, UP0 ;  /* 0x00000001ff047887 */ /* 0x000fe20008000000 */
[----:B------:R-:W-:Y:S01]  /*3670*/  ISETP.NE.AND P0, PT, R8, 0x2, PT ;  /* 0x000000020800780c */ /* 0x000fe20003f05270 */
[----:B------:R-:W-:Y:S01]  /*3680*/  USEL UR7, UR7, URZ, UP0 ;  /* 0x000000ff07077287 */ /* 0x000fe20008000000 */
[----:B------:R-:W2:Y:S03]  /*3690*/  SYNCS.PHASECHK.TRANS64.TRYWAIT P1, [R2+URZ+0x1d0], R5 ;  /* 0x0001d005020075a7 */ /* 0x000ea600080211ff */
[----:B------:R-:W-:Y:S01]  /*36a0*/  LOP3.LUT R12, R12, UR4, RZ, 0x3c, !PT ;  /* 0x000000040c0c7c12 */ /* 0x000fe2000f8e3cff */
[----:B-12---:R-:W-:Y:S07]  /*36b0*/  @!P1 BRA `(.L_x_66) ;  /* 0x0000003c007c9947 */ /* 0x006fee0003800000 */
.L_x_177:
[C---:B------:R-:W-:Y:S01]  /*36c0*/  LEA R4, R11.reuse, UR6, 0x4 ;  /* 0x000000060b047c11 */ /* 0x040fe2000f8e20ff */
[----:B-1----:R-:W-:Y:S01]  /*36d0*/  VIADD R2, R2, 0x1e0 ;  /* 0x000001e002027836 */ /* 0x002fe20000000000 */
[----:B------:R-:W-:Y:S01]  /*36e0*/  SEL R8, R8, RZ, P0 ;  /* 0x000000ff08087207 */ /* 0x000fe20000000000 */
[----:B------:R-:W-:-:S03]  /*36f0*/  VIADD R11, R11, 0x1 ;  /* 0x000000010b0b7836 */ /* 0x000fc60000000000 */
[----:B------:R-:W1:Y:S01]  /*3700*/  LDS.128 R4, [R4+0x260] ;  /* 0x0002600004047984 */ /* 0x000e620000000c00 */
[----:B------:R-:W-:Y:S02]  /*3710*/  PRMT R2, RZ, 0x654, R2 ;  /* 0x00000654ff027816 */ /* 0x000fe40000000002 */
[C---:B------:R-:W-:Y:S01]  /*3720*/  ISETP.NE.AND P1, PT, R11.reuse, 0x2, PT ;  /* 0x000000020b00780c */ /* 0x040fe20003f25270 */
[----:B------:R-:W-:Y:S01]  /*3730*/  @!PT LDS RZ, [RZ] ;  /* 0x00000000fffff984 */ /* 0x000fe20000000800 */
[----:B------:R-:W-:Y:S01]  /*3740*/  @!PT LDS RZ, [RZ] ;  /* 0x00000000fffff984 */ /* 0x000fe20000000800 */
[----:B------:R-:W-:Y:S01]  /*3750*/  @!PT LDS RZ, [RZ] ;  /* 0x00000000fffff984 */ /* 0x000fe20000000800 */
[----:B------:R-:W-:Y:S01]  /*3760*/  @!PT LDS RZ, [RZ] ;  /* 0x00000000fffff984 */ /* 0x000fe20000000800 */
[----:B------:R2:W-:Y:S06]  /*3770*/  MEMBAR.ALL.CTA ;  /* 0x0000000000007992 */ /* 0x0005ec0000008000 */
[----:B--2---:R-:W2:Y:S01]  /*3780*/  FENCE.VIEW.ASYNC.S ;  /* 0x00000000000073c6 */ /* 0x004ea20000000000 */
[----:B------:R-:W-:Y:S01]  /*3790*/  SEL R11, R11, RZ, P1 ;  /* 0x000000ff0b0b7207 */ /* 0x000fe20000800000 */
[----:B--2---:R2:W-:Y:S01]  /*37a0*/  SYNCS.ARRIVE.TRANS64.RED.A1T0 RZ, [R2+URZ], RZ ;  /* 0x000000ff02ff79a7 */ /* 0x0045e200081004ff */
[----:B-1----:R-:W-:-:S02]  /*37b0*/  LOP3.LUT P3, RZ, R6, 0x1, RZ, 0xc0, !PT ;  /* 0x0000000106ff7812 */ /* 0x002fc4000786c0ff */
[----:B------:R-:W-:-:S04]  /*37c0*/  SEL R5, RZ, 0x1, P1 ;  /* 0x00000001ff057807 */ /* 0x000fc80000800000 */
[----:B------:R-:W-:Y:S02]  /*37d0*/  LOP3.LUT R10, R10, R5, RZ, 0x3c, !PT ;  /* 0x000000050a0a7212 */ /* 0x000fe400078e3cff */
[----:B--2---:R-:W-:-:S04]  /*37e0*/  SEL R2, RZ, 0x1, P0 ;  /* 0x00000001ff027807 */ /* 0x004fc80000000000 */
[----:B------:R-:W-:Y:S01]  /*37f0*/  LOP3.LUT R9, R9, R2, RZ, 0x3c, !PT ;  /* 0x0000000209097212 */ /* 0x000fe200078e3cff */
[----:B------:R-:W-:Y:S06]  /*3800*/  @P3 BRA `(.L_x_67) ;  /* 0xfffffffc002c3947 */ /* 0x000fec000383ffff */
[----:B------:R-:W-:Y:S01]  /*3810*/  ULEA UR5, UR7, UR6, 0x3 ;  /* 0x0000000607057291 */ /* 0x000fe2000f8e18ff */
[----:B------:R-:W-:-:S08]  /*3820*/  SHF.L.U32 R3, R12, 0x1f, RZ ;  /* 0x0000001f0c037819 */ /* 0x000fd000000006ff */
[----:B------:R-:W1:Y:S02]  /*3830*/  SYNCS.PHASECHK.TRANS64 P0, [UR5+0x1e0], R3 ;  /* 0x0001e003ff0075a7 */ /* 0x000e640008001005 */
[----:B-1----:R-:W-:Y:S05]  /*3840*/  @P0 BRA `(.L_x_68) ;  /* 0x0000000000080947 */ /* 0x002fea0003800000 */
[----:B------:R-:W1:Y:S02]  /*3850*/  SYNCS.PHASECHK.TRANS64.TRYWAIT P0, [UR5+0x1e0], R3 ;  /* 0x0001e003ff0075a7 */ /* 0x000e640008001105 */
[----:B-1----:R-:W-:Y:S05]  /*3860*/  @!P0 BRA `(.L_x_69) ;  /* 0x0000003c00248947 */ /* 0x002fea0003800000 */
.L_x_68:
[----:B------:R-:W-:-:S04]  /*3870*/  UIADD3 UR4, UPT, UPT, UR7, 0x1, URZ ;  /* 0x0000000107047890 */ /* 0x000fc8000fffe0ff */
[----:B------:R-:W-:-:S04]  /*3880*/  UISETP.NE.AND UP0, UPT, UR4, 0x2, UPT ;  /* 0x000000020400788c */ /* 0x000fc8000bf05270 */
[----:B------:R-:W-:Y:S02]  /*3890*/  USEL UR8, URZ, 0x1, UP0 ;  /* 0x00000001ff087887 */ /* 0x000fe40008000000 */
[----:B------:R-:W-:-:S04]  /*38a0*/  USEL UR4, UR4, URZ, UP0 ;  /* 0x000000ff04047287 */ /* 0x000fc80008000000 */
[----:B------:R-:W-:Y:S01]  /*38b0*/  ULEA UR4, UR4, UR6, 0x3 ;  /* 0x0000000604047291 */ /* 0x000fe2000f8e18ff */
[----:B-1----:R-:W-:-:S04]  /*38c0*/  LOP3.LUT R3, R12, UR8, RZ, 0x3c, !PT ;  /* 0x000000080c037c12 */ /* 0x002fc8000f8e3cff */
[----:B------:R-:W-:-:S04]  /*38d0*/  SHF.L.U32 R0, R3, 0x1f, RZ ;  /* 0x0000001f03007819 */ /* 0x000fc800000006ff */
[----:B------:R-:W1:Y:S02]  /*38e0*/  SYNCS.PHASECHK.TRANS64 P0, [UR4+0x1e0], R0 ;  /* 0x0001e000ff0075a7 */ /* 0x000e640008001004 */
[----:B-1----:R-:W-:Y:S05]  /*38f0*/  @P0 EXIT ;  /* 0x000000000000094d */ /* 0x002fea0003800000 */
[----:B------:R-:W-:Y:S02]  /*3900*/  SHF.L.U32 R3, R3, 0x1f, RZ ;  /* 0x0000001f03037819 */ /* 0x000fe400000006ff */
[----:B------:R-:W-:-:S07]  /*3910*/  MOV R0, UR4 ;  /* 0x0000000400007c02 */ /* 0x000fce0008000f00 */
.L_x_70:
[----:B-1----:R1:W2:Y:S02]  /*3920*/  SYNCS.PHASECHK.TRANS64.TRYWAIT P0, [R0+URZ+0x1e0], R3 ;  /* 0x0001e003000075a7 */ /* 0x0022a400080011ff */
[----:B--2---:R-:W-:Y:S05]  /*3930*/  @!P0 NANOSLEEP.SYNCS 0x989680 ;  /* 0x009896800000895d */ /* 0x004fea0003900000 */
[----:B------:R-:W2:Y:S02]  /*3940*/  @!P0 SYNCS.PHASECHK.TRANS64 P0, [R0+URZ+0x1e0], R3 ;  /* 0x0001e003000085a7 */ /* 0x000ea400080010ff */
[----:B--2---:R-:W-:Y:S05]  /*3950*/  @P0 EXIT ;  /* 0x000000000000094d */ /* 0x004fea0003800000 */
[----:B------:R-:W-:Y:S05]  /*3960*/  BRA `(.L_x_70) ;  /* 0xfffffffc00ec7947 */ /* 0x000fea000383ffff */
.L_x_63:
[----:B------:R-:W-:-:S09]  /*3970*/  UISETP.NE.AND UP1, UPT, UR8, URZ, UPT ;  /* 0x000000ff0800728c */ /* 0x000fd2000bf25270 */
[----:B------:R-:W-:Y:S05]  /*3980*/  BRA.U UP1, `(.L_x_71) ;  /* 0x0000000d017c7547 */ /* 0x000fea000b800000 */
[----:B------:R-:W-:Y:S01]  /*3990*/  UMOV UR5, 0x40 ;  /* 0x0000004000057882 */ /* 0x000fe20000000000 */
[----:B------:R-:W-:Y:S01]  /*39a0*/  NOP ;  /* 0x0000000000007918 */ /* 0x000fe20000000000 */
[----:B------:R-:W-:Y:S01]  /*39b0*/  ULEA UR5, UR4, UR5, 0x18 ;  /* 0x0000000504057291 */ /* 0x000fe2000f8ec0ff */
[----:B------:R-:W-:Y:S02]  /*39c0*/  UMOV UR6, 0x400 ;  /* 0x0000040000067882 */ /* 0x000fe40000000000 */
[----:B------:R-:W-:-:S06]  /*39d0*/  ULEA UR6, UR4, UR6, 0x18 ;  /* 0x0000000604067291 */ /* 0x000fcc000f8ec0ff */
[----:B------:R-:W1:Y:S02]  /*39e0*/  LDS.U8 R0, [UR5+0x1c] ;  /* 0x00001c05ff007984 */ /* 0x000e640008000000 */
[----:B-1----:R-:W-:-:S13]  /*39f0*/  ISETP.NE.AND P0, PT, R0, RZ, PT ;  /* 0x000000ff0000720c */ /* 0x002fda0003f05270 */
[----:B------:R-:W-:Y:S05]  /*3a00*/  @P0 BRA `(.L_x_72) ;  /* 0x0000000000580947 */ /* 0x000fea0003800000 */
[----:B------:R-:W-:-:S13]  /*3a10*/  ELECT P0, URZ, PT ;  /* 0x0000000000ff782f */ /* 0x000fda0003800000 */
[----:B------:R-:W-:Y:S05]  /*3a20*/  @!P0 BRA `(.L_x_73) ;  /* 0x0000000000608947 */ /* 0x000fea0003800000 */
[----:B------:R-:W-:Y:S01]  /*3a30*/  UMOV UR4, 0x10 ;  /* 0x0000001000047882 */ /* 0x000fe20000000000 */
[----:B------:R-:W-:Y:S01]  /*3a40*/  HFMA2 R0, -RZ, RZ, 0, 5.9604644775390625e-08 ;  /* 0x00000001ff007431 */ /* 0x000fe200000001ff */
[----:B---3--:R-:W-:-:S03]  /*3a50*/  MOV R2, 0xffff ;  /* 0x0000ffff00027802 */ /* 0x008fc60000000f00 */
[----:B------:R-:W-:Y:S04]  /*3a60*/  DEPBAR.LE SB1, 0x36 ;  /* 0x00009d800000791a */ /* 0x000fe80000000000 */
[----:B------:R-:W1:Y:S02]  /*3a70*/  UTCATOMSWS.FIND_AND_SET.ALIGN UP0, UR4, UR4 ;  /* 0x00000004000475e3 */ /* 0x000e640008000800 */
[----:B-1----:R-:W-:Y:S01]  /*3a80*/  MOV R3, UR4 ;  /* 0x0000000400037c02 */ /* 0x002fe20008000f00 */
[----:B------:R-:W-:Y:S06]  /*3a90*/  BRA.U UP0, `(.L_x_74) ;  /* 0x0000000100187547 */ /* 0x000fec000b800000 */
.L_x_75:
[----:B------:R-:W-:Y:S05]  /*3aa0*/  NANOSLEEP 0x64 ;  /* 0x000000640000795d */ /* 0x000fea0003800000 */
[----:B------:R-:W-:-:S05]  /*3ab0*/  UMOV UR4, 0x10 ;  /* 0x0000001000047882 */ /* 0x000fca0000000000 */
[----:B------:R-:W-:Y:S04]  /*3ac0*/  DEPBAR.LE SB1, 0x36 ;  /* 0x00009d800000791a */ /* 0x000fe80000000000 */
[----:B------:R-:W1:Y:S02]  /*3ad0*/  UTCATOMSWS.FIND_AND_SET.ALIGN UP0, UR4, UR4 ;  /* 0x00000004000475e3 */ /* 0x000e640008000800 */
[----:B-1----:R-:W-:Y:S01]  /*3ae0*/  MOV R3, UR4 ;  /* 0x0000000400037c02 */ /* 0x002fe20008000f00 */
[----:B------:R-:W-:Y:S05]  /*3af0*/  BRA.U !UP0, `(.L_x_75) ;  /* 0xfffffffd08e87547 */ /* 0x000fea000b83ffff */
.L_x_74:
[-C--:B------:R-:W-:Y:S02]  /*3b00*/  SHF.L.U32 R2, R2, R3.reuse, RZ ;  /* 0x0000000302027219 */ /* 0x080fe400000006ff */
[----:B------:R-:W-:Y:S01]  /*3b10*/  SHF.L.U32 R0, R0, R3, RZ ;  /* 0x0000000300007219 */ /* 0x000fe200000006ff */
[----:B------:R-:W-:Y:S02]  /*3b20*/  IMAD.SHL.U32 R3, R3, 0x20, RZ ;  /* 0x0000002003037824 */ /* 0x000fe400078e00ff */
[----:B------:R1:W-:Y:S04]  /*3b30*/  ATOMS.OR RZ, [UR5+0x14], R2 ;  /* 0x00001402ffff798c */ /* 0x0003e8000b000005 */
[----:B------:R1:W-:Y:S04]  /*3b40*/  ATOMS.OR RZ, [UR5+0x18], R0 ;  /* 0x00001800ffff798c */ /* 0x0003e8000b000005 */
[----:B------:R1:W-:Y:S01]  /*3b50*/  STS [UR6+0x280], R3 ;  /* 0x00028003ff007988 */ /* 0x0003e20008000806 */
[----:B------:R-:W-:Y:S05]  /*3b60*/  BRA `(.L_x_73) ;  /* 0x0000000000107947 */ /* 0x000fea0003800000 */
.L_x_72:
[----:B------:R-:W-:Y:S02]  /*3b70*/  MOV R0, 0xffffffff ;  /* 0xffffffff00007802 */ /* 0x000fe40000000f00 */
[----:B---3--:R-:W-:-:S03]  /*3b80*/  MOV R2, 0x3bb0 ;  /* 0x00003bb000027802 */ /* 0x008fc60000000f00 */
[----:B------:R1:W-:Y:S04]  /*3b90*/  STS [UR6+0x280], R0 ;  /* 0x00028000ff007988 */ /* 0x0003e80008000806 */
[----:B-1---5:R-:W-:Y:S05]  /*3ba0*/  CALL.REL.NOINC `($__internal_1_$__cuda_sm10x_tcgen05_guardrail_trap_phase_invalid_during_alloc) ;  /* 0x0000003c00bc7944 */ /* 0x022fea0003c00000 */
.L_x_73:
[----:B------:R-:W-:Y:S05]  /*3bb0*/  WARPSYNC.ALL ;  /* 0x0000000000007948 */ /* 0x000fea0003800000 */
[----:B------:R-:W2:Y:S01]  /*3bc0*/  S2UR UR6, SR_CgaCtaId ;  /* 0x00000000000679c3 */ /* 0x000ea20000008800 */
[----:B------:R-:W-:Y:S01]  /*3bd0*/  UMOV UR4, 0x400 ;  /* 0x0000040000047882 */ /* 0x000fe20000000000 */
[----:B------:R-:W-:-:S06]  /*3be0*/  NOP ;  /* 0x0000000000007918 */ /* 0x000fcc0000000000 */
[----:B------:R-:W-:Y:S06]  /*3bf0*/  BAR.ARV 0x6, 0xa0 ;  /* 0x0182800000007b1d */ /* 0x000fec0000002000 */
[----:B------:R-:W4:Y:S01]  /*3c00*/  LDCU UR7, c[0x0][0x38c] ;  /* 0x00007180ff0777ac */ /* 0x000f220008000800 */
[----:B------:R-:W-:Y:S01]  /*3c10*/  IMAD.MOV.U32 R11, RZ, RZ, 0x1 ;  /* 0x00000001ff0b7424 */ /* 0x000fe200078e00ff */
[----:B------:R-:W-:Y:S01]  /*3c20*/  CS2R R8, SRZ ;  /* 0x0000000000087805 */ /* 0x000fe2000001ff00 */
[----:B------:R-:W-:Y:S01]  /*3c30*/  IMAD.MOV.U32 R10, RZ, RZ, RZ ;  /* 0x000000ffff0a7224 */ /* 0x000fe200078e00ff */
[----:B------:R-:W-:Y:S01]  /*3c40*/  UMOV UR18, URZ ;  /* 0x000000ff00127c82 */ /* 0x000fe20008000000 */
[----:B------:R-:W-:Y:S01]  /*3c50*/  UMOV UR17, URZ ;  /* 0x000000ff00117c82 */ /* 0x000fe20008000000 */
[----:B------:R-:W-:Y:S01]  /*3c60*/  UMOV UR22, 0x0 ;  /* 0x0000000000167882 */ /* 0x000fe20000000000 */
[----:B------:R-:W-:Y:S01]  /*3c70*/  UMOV UR23, 0x8020490 ;  /* 0x0802049000177882 */ /* 0x000fe20000000000 */
[----:B------:R-:W-:Y:S01]  /*3c80*/  UMOV UR20, 0x0 ;  /* 0x0000000000147882 */ /* 0x000fe20000000000 */
[----:B------:R-:W-:Y:S01]  /*3c90*/  UMOV UR21, 0x8020490 ;  /* 0x0802049000157882 */ /* 0x000fe20000000000 */
[----:B--2---:R-:W-:Y:S01]  /*3ca0*/  ULEA UR6, UR6, UR4, 0x18 ;  /* 0x0000000406067291 */ /* 0x004fe2000f8ec0ff */
[----:B------:R-:W2:Y:S03]  /*3cb0*/  LDCU UR4, c[0x0][0x38c] ;  /* 0x00007180ff0477ac */ /* 0x000ea60008000800 */
[----:B------:R-:W-:-:S02]  /*3cc0*/  UIADD3 UR11, UPT, UPT, UR6, 0x1380, URZ ;  /* 0x00001380060b7890 */ /* 0x000fc4000fffe0ff */
[----:B----4-:R-:W-:-:S03]  /*3cd0*/  UIADD3 UR7, UPT, UPT, UR7, 0x1f, URZ ;  /* 0x0000001f07077890 */ /* 0x010fc6000fffe0ff */
[----:B-1----:R-:W1:Y:S01]  /*3ce0*/  LDS R0, [UR6+0x280] ;  /* 0x00028006ff007984 */ /* 0x002e620008000800 */
[----:B------:R-:W-:Y:S02]  /*3cf0*/  UIADD3 UR12, UPT, UPT, UR6, 0x35380, URZ ;  /* 0x00035380060c7890 */ /* 0x000fe4000fffe0ff */
[----:B------:R-:W-:Y:S02]  /*3d00*/  USHF.R.S32.HI UR5, URZ, 0x1f, UR7 ;  /* 0x0000001fff057899 */ /* 0x000fe40008011407 */
[----:B------:R-:W-:Y:S02]  /*3d10*/  USHF.R.U32.HI UR11, URZ, 0x4, UR11 ;  /* 0x00000004ff0b7899 */ /* 0x000fe4000801160b */
[----:B------:R-:W-:Y:S02]  /*3d20*/  ULEA.HI UR5, UR5, UR7, URZ, 0x5 ;  /* 0x0000000705057291 */ /* 0x000fe4000f8f28ff */
[----:B------:R-:W-:Y:S02]  /*3d30*/  USHF.R.U32.HI UR12, URZ, 0x4, UR12 ;  /* 0x00000004ff0c7899 */ /* 0x000fe4000801160c */
[----:B------:R-:W-:-:S02]  /*3d40*/  USHF.R.S32.HI UR5, URZ, 0x5, UR5 ;  /* 0x00000005ff057899 */ /* 0x000fc40008011405 */
[----:B------:R-:W-:Y:S02]  /*3d50*/  ULOP3.LUT UR11, UR11, 0x3fff, URZ, 0xc0, !UPT ;  /* 0x00003fff0b0b7892 */ /* 0x000fe4000f8ec0ff */
[----:B------:R-:W-:Y:S02]  /*3d60*/  UISETP.LT.AND UP0, UPT, UR5, 0x1, UPT ;  /* 0x000000010500788c */ /* 0x000fe4000bf01270 */
[----:B------:R-:W-:Y:S02]  /*3d70*/  ULOP3.LUT UR12, UR12, 0x3fff, URZ, 0xc0, !UPT ;  /* 0x00003fff0c0c7892 */ /* 0x000fe4000f8ec0ff */
[----:B------:R-:W-:Y:S02]  /*3d80*/  USEL UR10, UR5, 0x1, !UP0 ;  /* 0x00000001050a7887 */ /* 0x000fe4000c000000 */
[----:B------:R-:W-:Y:S02]  /*3d90*/  ULOP3.LUT UR11, UR11, 0x10000, URZ, 0xfc, !UPT ;  /* 0x000100000b0b7892 */ /* 0x000fe4000f8efcff */
[----:B------:R-:W-:-:S02]  /*3da0*/  ULOP3.LUT UR12, UR12, 0x10000, URZ, 0xfc, !UPT ;  /* 0x000100000c0c7892 */ /* 0x000fc4000f8efcff */
[----:B------:R-:W-:Y:S02]  /*3db0*/  UIADD3 UR10, UPT, UPT, -UR10, URZ, URZ ;  /* 0x000000ff0a0a7290 */ /* 0x000fe4000fffe1ff */
[----:B--2---:R-:W-:Y:S01]  /*3dc0*/  UISETP.GE.AND UP3, UPT, UR4, 0x1, UPT ;  /* 0x000000010400788c */ /* 0x004fe2000bf66270 */
[----:B-1----:R-:W-:-:S15]  /*3dd0*/  R2UR UR19, R0 ;  /* 0x00000000001372ca */ /* 0x002fde00000e0000 */
.L_x_82:
[----:B------:R-:W-:Y:S02]  /*3de0*/  LEA R0, R10, UR6, 0x3 ;  /* 0x000000060a007c11 */ /* 0x000fe4000f8e18ff */
[----:B------:R-:W-:Y:S02]  /*3df0*/  SHF.L.U32 R5, R9, 0x1f, RZ ;  /* 0x0000001f09057819 */ /* 0x000fe400000006ff */
[----:B------:R-:W-:Y:S01]  /*3e00*/  PLOP3.LUT P0, PT, PT, PT, UP3, 0x80, 0x8 ;  /* 0x000000000008781c */ /* 0x000fe20003f0f038 */
[----:B------:R-:W-:Y:S01]  /*3e10*/  VIADD R3, R0, 0x1e0 ;  /* 0x000001e000037836 */ /* 0x000fe20000000000 */
[----:B-1----:R-:W1:Y:S02]  /*3e20*/  SYNCS.PHASECHK.TRANS64.TRYWAIT P1, [R0+URZ+0x1d0], R5 ;  /* 0x0001d005000075a7 */ /* 0x002e6400080211ff */
[----:B-1----:R-:W-:Y:S09]  /*3e30*/  @!P1 BRA `(.L_x_76) ;  /* 0x0000003400c89947 */ /* 0x002ff20003800000 */
.L_x_179:
[----:B------:R-:W-:Y:S01]  /*3e40*/  LEA R4, R10, UR6, 0x4 ;  /* 0x000000060a047c11 */ /* 0x000fe2000f8e20ff */
[----:B------:R-:W-:Y:S01]  /*3e50*/  @UP3 ULEA UR4, UR17, UR6, 0x3 ;  /* 0x0000000611043291 */ /* 0x000fe2000f8e18ff */
[----:B------:R-:W-:Y:S01]  /*3e60*/  PLOP3.LUT P1, PT, PT, PT, PT, 0x80, 0x8 ;  /* 0x000000000008781c */ /* 0x000fe20003f2f070 */
[----:B------:R-:W-:Y:S01]  /*3e70*/  ULEA UR8, UR18, UR6, 0x3 ;  /* 0x0000000612087291 */ /* 0x000fe2000f8e18ff */
[----:B------:R-:W-:Y:S01]  /*3e80*/  PRMT R3, RZ, 0x654, R3 ;  /* 0x00000654ff037816 */ /* 0x000fe20000000003 */
[----:B------:R-:W-:Y:S01]  /*3e90*/  ULEA UR9, UR18, UR19, 0x3 ;  /* 0x0000001312097291 */ /* 0x000fe2000f8e18ff */
[----:B-1----:R-:W1:Y:S01]  /*3ea0*/  LDS.128 R4, [R4+0x260] ;  /* 0x0002600004047984 */ /* 0x002e620000000c00 */
[----:B---3--:R-:W-:Y:S02]  /*3eb0*/  @P0 SHF.L.U32 R2, R8, 0x1f, RZ ;  /* 0x0000001f08020819 */ /* 0x008fe400000006ff */
[----:B------:R-:W-:Y:S01]  /*3ec0*/  SHF.L.U32 R0, R11, 0x1f, RZ ;  /* 0x0000001f0b007819 */ /* 0x000fe200000006ff */
[----:B------:R-:W-:Y:S01]  /*3ed0*/  @!PT LDS RZ, [RZ] ;  /* 0x00000000fffff984 */ /* 0x000fe20000000800 */
[----:B------:R-:W-:Y:S01]  /*3ee0*/  @!PT LDS RZ, [RZ] ;  /* 0x00000000fffff984 */ /* 0x000fe20000000800 */
[----:B------:R-:W-:Y:S01]  /*3ef0*/  @!PT LDS RZ, [RZ] ;  /* 0x00000000fffff984 */ /* 0x000fe20000000800 */
[----:B------:R-:W-:Y:S01]  /*3f00*/  @!PT LDS RZ, [RZ] ;  /* 0x00000000fffff984 */ /* 0x000fe20000000800 */
[----:B------:R2:W-:Y:S06]  /*3f10*/  MEMBAR.ALL.CTA ;  /* 0x0000000000007992 */ /* 0x0005ec0000008000 */
[----:B--2---:R-:W2:Y:S02]  /*3f20*/  FENCE.VIEW.ASYNC.S ;  /* 0x00000000000073c6 */ /* 0x004ea40000000000 */
[----:B--2---:R2:W-:Y:S01]  /*3f30*/  SYNCS.ARRIVE.TRANS64.RED.A1T0 RZ, [R3+URZ], RZ ;  /* 0x000000ff03ff79a7 */ /* 0x0045e200081004ff */
[----:B------:R2:W3:Y:S01]  /*3f40*/  @P0 SYNCS.PHASECHK.TRANS64.TRYWAIT P1, [UR4], R2 ;  /* 0x00000002ff0005a7 */ /* 0x0004e20008021104 */
[----:B------:R-:W4:Y:S02]  /*3f50*/  SYNCS.PHASECHK.TRANS64.TRYWAIT P0, [UR8+0x210], R0 ;  /* 0x00021000ff0075a7 */ /* 0x000f240008001108 */
[----:B-1234-:R-:W-:Y:S05]  /*3f60*/  @!P0 BRA `(.L_x_77) ;  /* 0x0000003400908947 */ /* 0x01efea0003800000 */
.L_x_181:
[----:B------:R-:W-:Y:S01]  /*3f70*/  IADD3 R10, PT, PT, R10, 0x1, RZ ;  /* 0x000000010a0a7810 */ /* 0x000fe20007ffe0ff */
[----:B------:R-:W-:Y:S06]  /*3f80*/  BRA.U !UP3, `(.L_x_78) ;  /* 0x000000010b987547 */ /* 0x000fec000b800000 */
[----:B------:R-:W-:Y:S01]  /*3f90*/  UPLOP3.LUT UP4, UPT, UPT, UPT, UPT, 0x40, 0x4 ;  /* 0x000000000004789c */ /* 0x000fe20003f8e870 */
[----:B------:R-:W-:Y:S01]  /*3fa0*/  UMOV UR16, UR10 ;  /* 0x0000000a00107c82 */ /* 0x000fe20008000000 */
[----:B------:R-:W-:Y:S01]  /*3fb0*/  UMOV UR15, UR5 ;  /* 0x00000005000f7c82 */ /* 0x000fe20008000000 */
[----:B------:R-:W-:-:S08]  /*3fc0*/  UMOV UR14, UR17 ;  /* 0x00000011000e7c82 */ /* 0x000fd00008000000 */
.L_x_81:
[----:B------:R-:W-:Y:S02]  /*3fd0*/  UIADD3 UR16, UPT, UPT, UR16, 0x1, URZ ;  /* 0x0000000110107890 */ /* 0x000fe4000fffe0ff */
[----:B--2---:R-:W-:Y:S02]  /*3fe0*/  ULEA UR7, UR14, UR6, 0x3 ;  /* 0x000000060e077291 */ /* 0x004fe4000f8e18ff */
[----:B------:R-:W-:Y:S01]  /*3ff0*/  UISETP.NE.AND UP0, UPT, UR16, URZ, UPT ;  /* 0x000000ff1000728c */ /* 0x000fe2000bf05270 */
[----:B---3--:R-:W-:Y:S10]  /*4000*/  @P1 BRA `(.L_x_79) ;  /* 0x00000000000c1947 */ /* 0x008ff40003800000 */
[----:B-1----:R-:W-:Y:S04]  /*4010*/  SHF.L.U32 R3, R8, 0x1f, RZ ;  /* 0x0000001f08037819 */ /* 0x002fe800000006ff */
[----:B------:R-:W1:Y:S02]  /*4020*/  SYNCS.PHASECHK.TRANS64.TRYWAIT P0, [UR7], R3 ;  /* 0x00000003ff0075a7 */ /* 0x000e640008001107 */
[----:B-1----:R-:W-:Y:S05]  /*4030*/  @!P0 BRA `(.L_x_80) ;  /* 0x0000003400748947 */ /* 0x002fea0003800000 */
.L_x_79:
[----:B------:R-:W-:Y:S01]  /*4040*/  UISETP.NE.AND UP1, UPT, UR15, 0x1, UPT ;  /* 0x000000010f00788c */ /* 0x000fe2000bf25270 */
[----:B------:R-:W-:Y:S01]  /*4050*/  PLOP3.LUT P1, PT, PT, PT, PT, 0x80, 0x8 ;  /* 0x000000000008781c */ /* 0x000fe20003f2f070 */
[----:B------:R-:W-:Y:S02]  /*4060*/  UIADD3 UR17, UPT, UPT, UR14, 0x1, URZ ;  /* 0x000000010e117890 */ /* 0x000fe4000fffe0ff */
[----:B------:R-:W-:Y:S02]  /*4070*/  ULEA UR24, UR14, UR12, 0x5 ;  /* 0x0000000c0e187291 */ /* 0x000fe4000f8e28ff */
[----:B------:R-:W-:Y:S01]  /*4080*/  UISETP.NE.AND UP2, UPT, UR17, 0x1a, UPT ;  /* 0x0000001a1100788c */ /* 0x000fe2000bf45270 */
[----:B------:R-:W-:Y:S01]  /*4090*/  PLOP3.LUT P0, PT, PT, PT, UP1, 0x80, 0x8 ;  /* 0x000000000008781c */ /* 0x000fe20003f0f018 */
[----:B------:R-:W-:Y:S02]  /*40a0*/  ULEA UR26, UR14, UR11, 0x9 ;  /* 0x0000000b0e1a7291 */ /* 0x000fe4000f8e48ff */
[----:B------:R-:W-:Y:S02]  /*40b0*/  USEL UR13, URZ, 0x1, UP2 ;  /* 0x00000001ff0d7887 */ /* 0x000fe40009000000 */
[----:B------:R-:W-:Y:S02]  /*40c0*/  USEL UR17, UR17, URZ, UP2 ;  /* 0x000000ff11117287 */ /* 0x000fe40009000000 */
[----:B------:R-:W-:Y:S02]  /*40d0*/  UIADD3 UR30, UPT, UPT, UR24, 0x2, URZ ;  /* 0x00000002181e7890 */ /* 0x000fe4000fffe0ff */
[----:B------:R-:W-:Y:S01]  /*40e0*/  @UP1 ULEA UR4, UR17, UR6, 0x3 ;  /* 0x0000000611041291 */ /* 0x000fe2000f8e18ff */
[----:B------:R-:W-:Y:S01]  /*40f0*/  LOP3.LUT R8, R8, UR13, RZ, 0x3c, !PT ;  /* 0x0000000d08087c12 */ /* 0x000fe2000f8e3cff */
[----:B------:R-:W-:Y:S02]  /*4100*/  UIADD3 UR28, UPT, UPT, UR26, 0x2, URZ ;  /* 0x000000021a1c7890 */ /* 0x000fe4000fffe0ff */
[----:B------:R-:W-:Y:S01]  /*4110*/  UIADD3 UR7, UPT, UPT, UR7, 0xd0, URZ ;  /* 0x000000d007077890 */ /* 0x000fe2000fffe0ff */
[----:B-1----:R-:W-:Y:S01]  /*4120*/  @P0 SHF.L.U32 R0, R8, 0x1f, RZ ;  /* 0x0000001f08000819 */ /* 0x002fe200000006ff */
[----:B------:R-:W-:Y:S01]  /*4130*/  UMOV UR25, 0x80004000 ;  /* 0x8000400000197882 */ /* 0x000fe20000000000 */
[----:B------:R-:W-:Y:S01]  /*4140*/  UMOV UR27, 0x80004020 ;  /* 0x80004020001b7882 */ /* 0x000fe20000000000 */
[----:B------:R-:W-:Y:S01]  /*4150*/  UMOV UR31, 0x80004000 ;  /* 0x80004000001f7882 */ /* 0x000fe20000000000 */
[----:B------:R2:W3:Y:S01]  /*4160*/  @P0 SYNCS.PHASECHK.TRANS64.TRYWAIT P1, [UR4], R0 ;  /* 0x00000000ff0005a7 */ /* 0x0004e20008021104 */
[----:B------:R-:W-:Y:S01]  /*4170*/  UIADD3 UR15, UPT, UPT, UR15, -0x1, URZ ;  /* 0xffffffff0f0f7890 */ /* 0x000fe2000fffe0ff */
[----:B------:R2:W-:Y:S01]  /*4180*/  UTCHMMA gdesc[UR26], gdesc[UR24], tmem[UR9], tmem[UR22], idesc[UR23], UP4 ;  /* 0x00ff16181a0075ea */ /* 0x0005e2000a000009 */
[----:B------:R-:W-:Y:S01]  /*4190*/  UPLOP3.LUT UP4, UPT, UPT, UPT, UPT, 0x80, 0x8 ;  /* 0x000000000008789c */ /* 0x000fe20003f8f070 */
[----:B------:R-:W-:Y:S01]  /*41a0*/  UMOV UR29, 0x80004020 ;  /* 0x80004020001d7882 */ /* 0x000fe20000000000 */
[----:B------:R-:W-:Y:S01]  /*41b0*/  UMOV UR14, UR17 ;  /* 0x00000011000e7c82 */ /* 0x000fe20008000000 */
[----:B------:R2:W-:Y:S01]  /*41c0*/  UTCHMMA gdesc[UR28], gdesc[UR30], tmem[UR9], tmem[UR20], idesc[UR21], UPT ;  /* 0x00ff141e1c0075ea */ /* 0x0005e2000b800009 */
[----:B------:R2:W-:Y:S01]  /*41d0*/  UTCBAR [UR7], URZ ;  /* 0x000000ff070073e9 */ /* 0x0005e200080000ff */
[----:B------:R-:W-:Y:S06]  /*41e0*/  BRA.U UP0, `(.L_x_81) ;  /* 0xfffffffd00787547 */ /* 0x000fec000b83ffff */
.L_x_78:
[----:B------:R-:W-:Y:S01]  /*41f0*/  UIADD3 UR18, UPT, UPT, UR18, 0x1, URZ ;  /* 0x0000000112127890 */ /* 0x000fe2000fffe0ff */
[----:B------:R-:W-:Y:S01]  /*4200*/  LOP3.LUT P0, RZ, R6, 0x1, RZ, 0xc0, !PT ;  /* 0x0000000106ff7812 */ /* 0x000fe2000780c0ff */
[----:B------:R-:W-:Y:S01]  /*4210*/  UIADD3 UR8, UPT, UPT, UR8, 0x1f0, URZ ;  /* 0x000001f008087890 */ /* 0x000fe2000fffe0ff */
[----:B---3--:R-:W-:Y:S01]  /*4220*/  ISETP.NE.AND P1, PT, R10, 0x2, PT ;  /* 0x000000020a00780c */ /* 0x008fe20003f25270 */
[----:B------:R-:W-:-:S03]  /*4230*/  UISETP.NE.AND UP0, UPT, UR18, 0x4, UPT ;  /* 0x000000041200788c */ /* 0x000fc6000bf05270 */
[----:B-12---:R-:W-:Y:S01]  /*4240*/  SEL R0, RZ, 0x1, P1 ;  /* 0x00000001ff007807 */ /* 0x006fe20000800000 */
[----:B------:R-:W-:Y:S01]  /*4250*/  USEL UR4, URZ, 0x1, UP0 ;  /* 0x00000001ff047887 */ /* 0x000fe20008000000 */
[----:B------:R-:W-:Y:S01]  /*4260*/  SEL R10, R10, RZ, P1 ;  /* 0x000000ff0a0a7207 */ /* 0x000fe20000800000 */
[----:B------:R-:W-:Y:S01]  /*4270*/  USEL UR18, UR18, URZ, UP0 ;  /* 0x000000ff12127287 */ /* 0x000fe20008000000 */
[----:B------:R1:W-:Y:S01]  /*4280*/  UTCBAR [UR8], URZ ;  /* 0x000000ff080073e9 */ /* 0x0003e200080000ff */
[----:B------:R-:W-:Y:S02]  /*4290*/  LOP3.LUT R9, R9, R0, RZ, 0x3c, !PT ;  /* 0x0000000009097212 */ /* 0x000fe400078e3cff */
[----:B------:R-:W-:Y:S01]  /*42a0*/  LOP3.LUT R11, R11, UR4, RZ, 0x3c, !PT ;  /* 0x000000040b0b7c12 */ /* 0x000fe2000f8e3cff */
[----:B------:R-:W-:Y:S07]  /*42b0*/  @P0 BRA `(.L_x_82) ;  /* 0xfffffff800c80947 */ /* 0x000fee000383ffff */
[----:B------:R-:W2:Y:S01]  /*42c0*/  S2UR UR4, SR_CgaCtaId ;  /* 0x00000000000479c3 */ /* 0x000ea20000008800 */
[----:B------:R-:W-:Y:S01]  /*42d0*/  ELECT P0, URZ, PT ;  /* 0x0000000000ff782f */ /* 0x000fe20003800000 */
[----:B------:R-:W-:Y:S01]  /*42e0*/  IMAD.MOV.U32 R0, RZ, RZ, 0x1 ;  /* 0x00000001ff007424 */ /* 0x000fe200078e00ff */
[----:B------:R-:W-:Y:S01]  /*42f0*/  UIADD3 UR6, UPT, UPT, UR6, 0x210, URZ ;  /* 0x0000021006067890 */ /* 0x000fe2000fffe0ff */
[----:B------:R-:W-:Y:S01]  /*4300*/  SHF.L.U32 R3, R11, 0x1f, RZ ;  /* 0x0000001f0b037819 */ /* 0x000fe200000006ff */
[----:B------:R-:W-:-:S03]  /*4310*/  UMOV UR5, 0x40 ;  /* 0x0000004000057882 */ /* 0x000fc60000000000 */
[----:B------:R-:W-:Y:S01]  /*4320*/  UVIRTCOUNT.DEALLOC.SMPOOL 0x80 ;  /* 0x000000800000784c */ /* 0x000fe20000000000 */
[----:B--2---:R-:W-:Y:S02]  /*4330*/  ULEA UR4, UR4, UR5, 0x18 ;  /* 0x0000000504047291 */ /* 0x004fe4000f8ec0ff */
[----:B------:R-:W-:-:S07]  /*4340*/  ULEA UR5, UR18, UR6, 0x3 ;  /* 0x0000000612057291 */ /* 0x000fce000f8e18ff */
[----:B------:R2:W-:Y:S02]  /*4350*/  @P0 STS.U8 [UR4+0x1c], R0 ;  /* 0x00001c00ff000988 */ /* 0x0005e40008000004 */
[----:B------:R-:W3:Y:S02]  /*4360*/  SYNCS.PHASECHK.TRANS64.TRYWAIT P0, [UR5], R3 ;  /* 0x00000003ff0075a7 */ /* 0x000ee40008001105 */
[----:B--23--:R-:W-:Y:S05]  /*4370*/  @!P0 BRA `(.L_x_83) ;  /* 0x0000003000bc8947 */ /* 0x00cfea0003800000 */
.L_x_184:
[----:B------:R-:W-:-:S04]  /*4380*/  UIADD3 UR7, UPT, UPT, UR18, 0x1, URZ ;  /* 0x0000000112077890 */ /* 0x000fc8000fffe0ff */
[----:B------:R-:W-:-:S04]  /*4390*/  UISETP.NE.AND UP0, UPT, UR7, 0x4, UPT ;  /* 0x000000040700788c */ /* 0x000fc8000bf05270 */
[----:B-1----:R-:W-:Y:S02]  /*43a0*/  USEL UR8, URZ, 0x1, UP0 ;  /* 0x00000001ff087887 */ /* 0x002fe40008000000 */
[----:B------:R-:W-:-:S04]  /*43b0*/  USEL UR7, UR7, URZ, UP0 ;  /* 0x000000ff07077287 */ /* 0x000fc80008000000 */
[----:B------:R-:W-:Y:S01]  /*43c0*/  ULEA UR5, UR7, UR6, 0x3 ;  /* 0x0000000607057291 */ /* 0x000fe2000f8e18ff */
[----:B------:R-:W-:-:S04]  /*43d0*/  LOP3.LUT R2, R11, UR8, RZ, 0x3c, !PT ;  /* 0x000000080b027c12 */ /* 0x000fc8000f8e3cff */
[----:B--2---:R-:W-:-:S04]  /*43e0*/  SHF.L.U32 R3, R2, 0x1f, RZ ;  /* 0x0000001f02037819 */ /* 0x004fc800000006ff */
[----:B------:R-:W1:Y:S02]  /*43f0*/  SYNCS.PHASECHK.TRANS64.TRYWAIT P0, [UR5], R3 ;  /* 0x00000003ff0075a7 */ /* 0x000e640008001105 */
[----:B-1----:R-:W-:Y:S05]  /*4400*/  @!P0 BRA `(.L_x_84) ;  /* 0x0000003000b08947 */ /* 0x002fea0003800000 */
.L_x_186:
        /* <DEDUP_REMOVED lines=9> */
.L_x_188:
[----:B------:R-:W-:-:S04]  /*44a0*/  UIADD3 UR7, UPT, UPT, UR7, 0x1, URZ ;  /* 0x0000000107077890 */ /* 0x000fc8000fffe0ff */
[----:B------:R-:W-:-:S04]  /*44b0*/  UISETP.NE.AND UP0, UPT, UR7, 0x4, UPT ;  /* 0x000000040700788c */ /* 0x000fc8000bf05270 */
[----:B------:R-:W-:Y:S02]  /*44c0*/  USEL UR5, URZ, 0x1, UP0 ;  /* 0x00000001ff057887 */ /* 0x000fe40008000000 */
[----:B------:R-:W-:-:S04]  /*44d0*/  USEL UR7, UR7, URZ, UP0 ;  /* 0x000000ff07077287 */ /* 0x000fc80008000000 */
[----:B------:R-:W-:Y:S01]  /*44e0*/  ULEA UR7, UR7, UR6, 0x3 ;  /* 0x0000000607077291 */ /* 0x000fe2000f8e18ff */
[----:B-1----:R-:W-:-:S04]  /*44f0*/  LOP3.LUT R3, R2, UR5, RZ, 0x3c, !PT ;  /* 0x0000000502037c12 */ /* 0x002fc8000f8e3cff */
[----:B------:R-:W-:-:S04]  /*4500*/  SHF.L.U32 R3, R3, 0x1f, RZ ;  /* 0x0000001f03037819 */ /* 0x000fc800000006ff */
[----:B------:R-:W1:Y:S02]  /*4510*/  SYNCS.PHASECHK.TRANS64.TRYWAIT P0, [UR7], R3 ;  /* 0x00000003ff0075a7 */ /* 0x000e640008001107 */
[----:B-1----:R-:W-:Y:S05]  /*4520*/  @!P0 BRA `(.L_x_86) ;  /* 0x0000003000988947 */ /* 0x002fea0003800000 */
.L_x_190:
[----:B------:R-:W-:Y:S01]  /*4530*/  NOP ;  /* 0x0000000000007918 */ /* 0x000fe20000000000 */
[----:B-1----:R-:W1:Y:S01]  /*4540*/  LDS R0, [UR4+0x14] ;  /* 0x00001404ff007984 */ /* 0x002e620008000800 */
[----:B------:R-:W-:Y:S01]  /*4550*/  ULOP3.LUT UR6, UR19, 0xffff, URZ, 0xc0, !UPT ;  /* 0x0000ffff13067892 */ /* 0x000fe2000f8ec0ff */
[----:B------:R-:W-:Y:S01]  /*4560*/  UMOV UR8, 0xffff ;  /* 0x0000ffff00087882 */ /* 0x000fe20000000000 */
[----:B------:R-:W-:Y:S02]  /*4570*/  UMOV UR5, 0x1 ;  /* 0x0000000100057882 */ /* 0x000fe40000000000 */
[----:B------:R-:W-:-:S04]  /*4580*/  USHF.R.U32.HI UR6, URZ, 0x5, UR6 ;  /* 0x00000005ff067899 */ /* 0x000fc80008011606 */
[----:B------:R-:W-:Y:S02]  /*4590*/  USHF.L.U32 UR8, UR8, UR6, URZ ;  /* 0x0000000608087299 */ /* 0x000fe400080006ff */
[----:B------:R-:W-:-:S04]  /*45a0*/  USHF.L.U32 UR5, UR5, UR6, URZ ;  /* 0x0000000605057299 */ /* 0x000fc800080006ff */
[----:B-1----:R-:W-:-:S04]  /*45b0*/  LOP3.LUT R0, R0, UR8, RZ, 0xc0, !PT ;  /* 0x0000000800007c12 */ /* 0x002fc8000f8ec0ff */
[----:B------:R-:W-:-:S13]  /*45c0*/  ISETP.NE.AND P0, PT, R0, UR8, PT ;  /* 0x0000000800007c0c */ /* 0x000fda000bf05270 */
[----:B------:R-:W-:Y:S05]  /*45d0*/  @P0 BRA `(.L_x_87) ;  /* 0x0000000000580947 */ /* 0x000fea0003800000 */
[----:B------:R-:W1:Y:S02]  /*45e0*/  LDS R0, [UR4+0x18] ;  /* 0x00001804ff007984 */ /* 0x000e640008000800 */
[----:B-1----:R-:W-:-:S04]  /*45f0*/  LOP3.LUT R0, R0, UR5, RZ, 0xc0, !PT ;  /* 0x0000000500007c12 */ /* 0x002fc8000f8ec0ff */
[----:B------:R-:W-:-:S13]  /*4600*/  ISETP.NE.AND P0, PT, R0, UR5, PT ;  /* 0x0000000500007c0c */ /* 0x000fda000bf05270 */
[----:B------:R-:W-:Y:S05]  /*4610*/  @P0 BRA `(.L_x_88) ;  /* 0x00000000003c0947 */ /* 0x000fea0003800000 */
[----:B------:R-:W1:Y:S01]  /*4620*/  S2R R2, SR_LANEID ;  /* 0x0000000000027919 */ /* 0x000e620000000000 */
[----:B------:R-:W-:Y:S01]  /*4630*/  ULOP3.LUT UR8, URZ, UR8, URZ, 0x33, !UPT ;  /* 0x00000008ff087292 */ /* 0x000fe2000f8e33ff */
[----:B------:R-:W-:Y:S01]  /*4640*/  LOP3.LUT R4, RZ, UR5, RZ, 0x33, !PT ;  /* 0x00000005ff047c12 */ /* 0x000fe2000f8e33ff */
[----:B------:R-:W-:Y:S02]  /*4650*/  VOTEU.ANY UR7, UPT, PT ;  /* 0x0000000000077886 */ /* 0x000fe400038e0100 */
[----:B------:R-:W-:Y:S01]  /*4660*/  UFLO.U32 UR7, UR7 ;  /* 0x00000007000772bd */ /* 0x000fe200080e0000 */
[----:B------:R-:W2:Y:S01]  /*4670*/  REDUX UR5, R4 ;  /* 0x00000000040573c4 */ /* 0x000ea20000000000 */
[----:B------:R-:W-:-:S06]  /*4680*/  IMAD.U32 R0, RZ, RZ, UR8 ;  /* 0x00000008ff007e24 */ /* 0x000fcc000f8e00ff */
[----:B------:R3:W-:Y:S01]  /*4690*/  UTCATOMSWS.AND URZ, UR8 ;  /* 0x0000000800ff79e3 */ /* 0x0007e20008000000 */
[----:B------:R-:W4:Y:S01]  /*46a0*/  REDUX UR6, R0 ;  /* 0x00000000000673c4 */ /* 0x000f220000000000 */
[----:B-1----:R-:W-:Y:S01]  /*46b0*/  ISETP.EQ.U32.AND P0, PT, R2, UR7, PT ;  /* 0x0000000702007c0c */ /* 0x002fe2000bf02070 */
[----:B--2---:R-:W-:Y:S01]  /*46c0*/  IMAD.U32 R2, RZ, RZ, UR5 ;  /* 0x00000005ff027e24 */ /* 0x004fe2000f8e00ff */
[----:B----4-:R-:W-:-:S11]  /*46d0*/  MOV R3, UR6 ;  /* 0x0000000600037c02 */ /* 0x010fd60008000f00 */
[----:B------:R3:W-:Y:S04]  /*46e0*/  @P0 ATOMS.AND RZ, [UR4+0x14], R3 ;  /* 0x00001403ffff098c */ /* 0x0007e8000a800004 */
[----:B------:R3:W-:Y:S01]  /*46f0*/  @P0 ATOMS.AND RZ, [UR4+0x18], R2 ;  /* 0x00001802ffff098c */ /* 0x0007e2000a800004 */
[----:B------:R-:W-:Y:S05]  /*4700*/  BRA `(.L_x_89) ;  /* 0x0000000000147947 */ /* 0x000fea0003800000 */
.L_x_88:
[----:B------:R-:W-:Y:S02]  /*4710*/  MOV R2, 0x4730 ;  /* 0x0000473000027802 */ /* 0x000fe40000000f00 */
[----:B-----5:R-:W-:Y:S05]  /*4720*/  CALL.REL.NOINC `($__internal_0_$__cuda_sm10x_tcgen05_guardrail_trap_col_being_dealloced_not_returned_by_alloc) ;  /* 0x0000003000d07944 */ /* 0x020fea0003c00000 */
[----:B------:R-:W-:Y:S05]  /*4730*/  BRA `(.L_x_89) ;  /* 0x0000000000087947 */ /* 0x000fea0003800000 */
.L_x_87:
[----:B------:R-:W-:Y:S02]  /*4740*/  MOV R2, 0x4760 ;  /* 0x0000476000027802 */ /* 0x000fe40000000f00 */
[----:B-----5:R-:W-:Y:S05]  /*4750*/  CALL.REL.NOINC `($__internal_2_$__cuda_sm10x_tcgen05_guardrail_trap_unallocated_columns_being_dealloced) ;  /* 0x0000003000dc7944 */ /* 0x020fea0003c00000 */
.L_x_89:
[----:B------:R-:W-:Y:S01]  /*4760*/  NOP ;  /* 0x0000000000007918 */ /* 0x000fe20000000000 */
[----:B---3--:R-:W-:Y:S05]  /*4770*/  EXIT ;  /* 0x000000000000794d */ /* 0x008fea0003800000 */
.L_x_71:
[----:B------:R-:W-:-:S09]  /*4780*/  UISETP.NE.OR UP2, UPT, UR8, 0x3, !UP2 ;  /* 0x000000030800788c */ /* 0x000fd2000d745670 */
[----:B------:R-:W-:Y:S05]  /*4790*/  BRA.U UP2, `(.L_x_90) ;  /* 0x0000000d020c7547 */ /* 0x000fea000b800000 */
[----:B------:R-:W1:Y:S01]  /*47a0*/  LDC R0, c[0x0][0xb30] ;  /* 0x0002cc00ff007b82 */ /* 0x000e620000000800 */
[----:B------:R-:W2:Y:S01]  /*47b0*/  LDCU.64 UR8, c[0x0][0x888] ;  /* 0x00011100ff0877ac */ /* 0x000ea20008000a00 */
[----:B------:R-:W-:Y:S01]  /*47c0*/  IMAD.MOV.U32 R32, RZ, RZ, 0x1 ;  /* 0x00000001ff207424 */ /* 0x000fe200078e00ff */
[----:B------:R-:W-:Y:S01]  /*47d0*/  CS2R R30, SRZ ;  /* 0x00000000001e7805 */ /* 0x000fe2000001ff00 */
[----:B-----5:R-:W-:Y:S01]  /*47e0*/  IMAD.MOV.U32 R27, RZ, RZ, 0x800 ;  /* 0x00000800ff1b7424 */ /* 0x020fe200078e00ff */
[----:B------:R-:W4:Y:S03]  /*47f0*/  LDCU.64 UR6, c[0x0][0x890] ;  /* 0x00011200ff0677ac */ /* 0x000f260008000a00 */
[----:B------:R-:W3:Y:S01]  /*4800*/  LDC R25, c[0x0][0x370] ;  /* 0x0000dc00ff197b82 */ /* 0x000ee20000000800 */
[----:B------:R-:W-:Y:S01]  /*4810*/  UMOV UR13, 0x400 ;  /* 0x00000400000d7882 */ /* 0x000fe20000000000 */
[----:B------:R-:W-:-:S02]  /*4820*/  UPLOP3.LUT UP1, UPT, UPT, UPT, UPT, 0x40, 0x4 ;  /* 0x000000000004789c */ /* 0x000fc40003f2e870 */
[----:B------:R-:W-:Y:S01]  /*4830*/  ULEA UR13, UR4, UR13, 0x18 ;  /* 0x0000000d040d7291 */ /* 0x000fe2000f8ec0ff */
[----:B------:R-:W-:-:S03]  /*4840*/  UMOV UR16, URZ ;  /* 0x000000ff00107c82 */ /* 0x000fc60008000000 */
[----:B------:R-:W3:Y:S01]  /*4850*/  LDC R8, c[0x0][0xb0c] ;  /* 0x0002c300ff087b82 */ /* 0x000ee20000000800 */
[----:B--2---:R-:W-:Y:S02]  /*4860*/  UISETP.NE.U32.AND UP2, UPT, UR8, URZ, UPT ;  /* 0x000000ff0800728c */ /* 0x004fe4000bf45070 */
[----:B----4-:R-:W-:-:S05]  /*4870*/  UISETP.NE.U32.AND UP3, UPT, UR6, URZ, UPT ;  /* 0x000000ff0600728c */ /* 0x010fca000bf65070 */
[----:B------:R-:W2:Y:S01]  /*4880*/  LDC R24, c[0x0][0xb20] ;  /* 0x0002c800ff187b82 */ /* 0x000ea20000000800 */
[----:B-1----:R-:W-:Y:S01]  /*4890*/  ISETP.NE.AND P1, PT, R0, 0x1, PT ;  /* 0x000000010000780c */ /* 0x002fe20003f25270 */
[----:B------:R-:W-:Y:S02]  /*48a0*/  UISETP.NE.AND.EX UP2, UPT, UR9, URZ, UPT, UP2 ;  /* 0x000000ff0900728c */ /* 0x000fe4000bf45320 */
[----:B------:R-:W-:-:S04]  /*48b0*/  UISETP.NE.AND.EX UP3, UPT, UR7, URZ, UPT, UP3 ;  /* 0x000000ff0700728c */ /* 0x000fc8000bf65330 */
[----:B------:R-:W1:Y:S08]  /*48c0*/  LDC.64 R34, c[0x0][0x348] ;  /* 0x0000d200ff227b82 */ /* 0x000e700000000a00 */
[----:B------:R-:W4:Y:S08]  /*48d0*/  LDC.64 R18, c[0x0][0xb10] ;  /* 0x0002c400ff127b82 */ /* 0x000f300000000a00 */
[----:B------:R-:W1:Y:S08]  /*48e0*/  LDC.64 R6, c[0x0][0xb18] ;  /* 0x0002c600ff067b82 */ /* 0x000e700000000a00 */
[----:B------:R-:W1:Y:S08]  /*48f0*/  LDC.64 R4, c[0x0][0xb28] ;  /* 0x0002ca00ff047b82 */ /* 0x000e700000000a00 */
[----:B--23--:R-:W1:Y:S02]  /*4900*/  LDC R26, c[0x0][0x374] ;  /* 0x0000dd00ff1a7b82 */ /* 0x00ce640000000800 */
.L_x_98:
[C---:B------:R-:W-:Y:S02]  /*4910*/  LEA R0, R31.reuse, UR13, 0x3 ;  /* 0x0000000d1f007c11 */ /* 0x040fe4000f8e18ff */
[----:B------:R-:W-:Y:S02]  /*4920*/  SHF.L.U32 R3, R30, 0x1f, RZ ;  /* 0x0000001f1e037819 */ /* 0x000fe400000006ff */
[----:B------:R-:W-:Y:S02]  /*4930*/  LEA R20, R31, UR13, 0x4 ;  /* 0x0000000d1f147c11 */ /* 0x000fe4000f8e20ff */
[----:B--2---:R-:W2:Y:S02]  /*4940*/  SYNCS.PHASECHK.TRANS64.TRYWAIT P0, [R0+URZ+0x1d0], R3 ;  /* 0x0001d003000075a7 */ /* 0x004ea400080011ff */
[----:B--2---:R-:W-:Y:S05]  /*4950*/  @!P0 BRA `(.L_x_91) ;  /* 0x0000002c00a48947 */ /* 0x004fea0003800000 */
.L_x_191:
[----:B------:R-:W-:Y:S01]  /*4960*/  ISETP.GE.AND P0, PT, R2, 0x1, PT ;  /* 0x000000010200780c */ /* 0x000fe20003f06270 */
[----:B------:R-:W3:Y:S01]  /*4970*/  LDS.128 R20, [R20+0x260] ;  /* 0x0002600014147984 */ /* 0x000ee20000000c00 */
[----:B------:R-:W-:Y:S01]  /*4980*/  ISETP.NE.U32.AND P4, PT, RZ, UR6, PT ;  /* 0x00000006ff007c0c */ /* 0x000fe2000bf85070 */
[----:B--2---:R-:W-:Y:S03]  /*4990*/  VIADD R0, R0, 0x1e0 ;  /* 0x000001e000007836 */ /* 0x004fe60000000000 */
[----:B------:R-:W-:Y:S01]  /*49a0*/  ISETP.NE.AND.EX P4, PT, RZ, UR7, PT, P4 ;  /* 0x00000007ff007c0c */ /* 0x000fe2000bf85340 */
[----:B------:R-:W-:Y:S01]  /*49b0*/  @!PT LDS RZ, [RZ] ;  /* 0x00000000fffff984 */ /* 0x000fe20000000800 */
[----:B------:R-:W-:Y:S01]  /*49c0*/  @!PT LDS RZ, [RZ] ;  /* 0x00000000fffff984 */ /* 0x000fe20000000800 */
[----:B------:R-:W-:Y:S01]  /*49d0*/  @!PT LDS RZ, [RZ] ;  /* 0x00000000fffff984 */ /* 0x000fe20000000800 */
[----:B------:R-:W-:Y:S01]  /*49e0*/  @!PT LDS RZ, [RZ] ;  /* 0x00000000fffff984 */ /* 0x000fe20000000800 */
[----:B------:R2:W-:Y:S06]  /*49f0*/  MEMBAR.ALL.CTA ;  /* 0x0000000000007992 */ /* 0x0005ec0000008000 */
[----:B--2---:R-:W2:Y:S01]  /*4a00*/  FENCE.VIEW.ASYNC.S ;  /* 0x00000000000073c6 */ /* 0x004ea20000000000 */
[----:B------:R-:W-:Y:S04]  /*4a10*/  PRMT R0, RZ, 0x654, R0 ;  /* 0x00000654ff007816 */ /* 0x000fe80000000000 */
[----:B--2---:R2:W-:Y:S01]  /*4a20*/  SYNCS.ARRIVE.TRANS64.RED.A1T0 RZ, [R0+URZ], RZ ;  /* 0x000000ff00ff79a7 */ /* 0x0045e200081004ff */
[----:B---3--:R-:W-:Y:S11]  /*4a30*/  LOP3.LUT P3, RZ, R22, 0x1, RZ, 0xc0, !PT ;  /* 0x0000000116ff7812 */ /* 0x008ff6000786c0ff */
[----:B------:R-:W-:Y:S02]  /*4a40*/  @!UPT UIADD3 URZ, UPT, UPT, URZ, URZ, URZ ;  /* 0x000000fffffff290 */ /* 0x000fe4000fffe0ff */
[----:B------:R-:W-:Y:S02]  /*4a50*/  @P3 MOV R13, R20 ;  /* 0x00000014000d3202 */ /* 0x000fe40000000f00 */
[----:B------:R-:W-:Y:S01]  /*4a60*/  @P3 LOP3.LUT R10, R21, 0xffff, RZ, 0xc0, !PT ;  /* 0x0000ffff150a3812 */ /* 0x000fe200078ec0ff */
[----:B--2---:R-:W-:Y:S06]  /*4a70*/  @!P0 BRA `(.L_x_92) ;  /* 0x0000000000a48947 */ /* 0x004fec0003800000 */
[----:B-1----:R-:W-:Y:S01]  /*4a80*/  IMAD.HI.U32 R33, R26, R7, RZ ;  /* 0x000000071a217227 */ /* 0x002fe200078e00ff */
[----:B------:R-:W-:Y:S02]  /*4a90*/  ISETP.NE.AND P0, PT, R6, 0x1, PT ;  /* 0x000000010600780c */ /* 0x000fe40003f05270 */
[----:B------:R-:W-:Y:S01]  /*4aa0*/  ISETP.NE.AND P2, PT, R2, 0x1, PT ;  /* 0x000000010200780c */ /* 0x000fe20003f45270 */
[----:B----4-:R-:W-:Y:S01]  /*4ab0*/  IMAD.HI.U32 R36, R25, R18, RZ ;  /* 0x0000001219247227 */ /* 0x010fe200078e00ff */
[----:B------:R-:W-:Y:S02]  /*4ac0*/  SHF.R.U32.HI R33, RZ, R24, R33 ;  /* 0x00000018ff217219 */ /* 0x000fe40000011621 */
[----:B------:R-:W-:Y:S01]  /*4ad0*/  ISETP.NE.AND P5, PT, R8, 0x1, PT ;  /* 0x000000010800780c */ /* 0x000fe20003fa5270 */
[----:B------:R-:W-:Y:S01]  /*4ae0*/  IMAD.HI.U32 R38, R13, R18, RZ ;  /* 0x000000120d267227 */ /* 0x000fe200078e00ff */
[----:B------:R-:W-:Y:S02]  /*4af0*/  SHF.R.U32.HI R36, RZ, R19, R36 ;  /* 0x00000013ff247219 */ /* 0x000fe40000011624 */
[----:B------:R-:W-:Y:S01]  /*4b00*/  SEL R3, R26, R33, !P0 ;  /* 0x000000211a037207 */ /* 0x000fe20004000000 */
[C---:B------:R-:W-:Y:S01]  /*4b10*/  IMAD.HI.U32 R33, R10.reuse, R7, RZ ;  /* 0x000000070a217227 */ /* 0x040fe200078e00ff */
[----:B------:R-:W-:Y:S02]  /*4b20*/  SEL R11, R25, R36, !P5 ;  /* 0x00000024190b7207 */ /* 0x000fe40006800000 */
[----:B------:R-:W-:Y:S01]  /*4b30*/  SHF.R.U32.HI R38, RZ, R19, R38 ;  /* 0x00000013ff267219 */ /* 0x000fe20000011626 */
[----:B------:R-:W-:Y:S01]  /*4b40*/  IMAD.HI.U32 R44, R3, R4, RZ ;  /* 0x00000004032c7227 */ /* 0x000fe200078e00ff */
[----:B------:R-:W-:Y:S03]  /*4b50*/  SHF.R.U32.HI R33, RZ, R24, R33 ;  /* 0x00000018ff217219 */ /* 0x000fe60000011621 */
[----:B------:R-:W-:Y:S01]  /*4b60*/  IMAD.HI.U32 R36, R11, R4, RZ ;  /* 0x000000040b247227 */ /* 0x000fe200078e00ff */
[----:B------:R-:W-:Y:S02]  /*4b70*/  @P2 SHF.R.U32.HI R3, RZ, R5, R44 ;  /* 0x00000005ff032219 */ /* 0x000fe4000001162c */
[----:B------:R-:W-:Y:S02]  /*4b80*/  SEL R9, R10, R33, !P0 ;  /* 0x000000210a097207 */ /* 0x000fe40004000000 */
[----:B------:R-:W-:Y:S01]  /*4b90*/  @P2 SHF.R.U32.HI R11, RZ, R5, R36 ;  /* 0x00000005ff0b2219 */ /* 0x000fe20000011624 */
[C---:B------:R-:W-:Y:S01]  /*4ba0*/  IMAD R12, R2.reuse, R3, RZ ;  /* 0x00000003020c7224 */ /* 0x040fe200078e02ff */
[----:B------:R-:W-:Y:S01]  /*4bb0*/  SEL R3, R13, R38, !P5 ;  /* 0x000000260d037207 */ /* 0x000fe20006800000 */
[C---:B------:R-:W-:Y:S03]  /*4bc0*/  IMAD.HI.U32 R16, R9.reuse, R4, RZ ;  /* 0x0000000409107227 */ /* 0x040fe600078e00ff */
[----:B------:R-:W-:Y:S01]  /*4bd0*/  ISETP.GE.AND P0, PT, R9, R12, PT ;  /* 0x0000000c0900720c */ /* 0x000fe20003f06270 */
[C---:B------:R-:W-:Y:S01]  /*4be0*/  IMAD R14, R2.reuse, R11, RZ ;  /* 0x0000000b020e7224 */ /* 0x040fe200078e02ff */
[----:B------:R-:W-:Y:S04]  /*4bf0*/  SHF.R.U32.HI R16, RZ, R5, R16 ;  /* 0x00000005ff107219 */ /* 0x000fe80000011610 */
[----:B------:R-:W-:Y:S02]  /*4c00*/  ISETP.GE.OR P0, PT, R3, R14, P0 ;  /* 0x0000000e0300720c */ /* 0x000fe40000706670 */
[----:B------:R-:W-:Y:S05]  /*4c10*/  SEL R17, R9, R16, !P2 ;  /* 0x0000001009117207 */ /* 0x000fea0005000000 */
[----:B------:R-:W-:Y:S04]  /*4c20*/  IMAD.MOV R15, RZ, RZ, -R17 ;  /* 0x000000ffff0f7224 */ /* 0x000fe800078e0a11 */
[----:B------:R-:W-:Y:S02]  /*4c30*/  IMAD R15, R2, R15, R9 ;  /* 0x0000000f020f7224 */ /* 0x000fe400078e0209 */
[C---:B------:R-:W-:Y:S05]  /*4c40*/  @!P0 IMAD.HI.U32 R12, R3.reuse, R4, RZ ;  /* 0x00000004030c8227 */ /* 0x040fea00078e00ff */
[----:B------:R-:W-:Y:S04]  /*4c50*/  @!P0 SHF.R.U32.HI R12, RZ, R5, R12 ;  /* 0x00000005ff0c8219 */ /* 0x000fe8000001160c */
[----:B------:R-:W-:Y:S01]  /*4c60*/  @!P0 SEL R0, R3, R12, !P2 ;  /* 0x0000000c03008207 */ /* 0x000fe20005000000 */
[----:B------:R-:W-:Y:S03]  /*4c70*/  IMAD.MOV R12, RZ, RZ, -R3 ;  /* 0x000000ffff0c7224 */ /* 0x000fe600078e0a03 */
[----:B------:R-:W-:Y:S01]  /*4c80*/  @!P0 IADD3 R16, PT, PT, R17, -R0, RZ ;  /* 0x8000000011108210 */ /* 0x000fe20007ffe0ff */
[----:B------:R-:W-:Y:S01]  /*4c90*/  @!P0 IMAD R0, R11, R15, R0 ;  /* 0x0000000f0b008224 */ /* 0x000fe200078e0200 */
[----:B------:R-:W-:Y:S01]  /*4ca0*/  IADD3 R11, PT, PT, -R9, RZ, RZ ;  /* 0x000000ff090b7210 */ /* 0x000fe20007ffe1ff */
[----:B------:R-:W-:Y:S02]  /*4cb0*/  IMAD R13, R8, R12, R13 ;  /* 0x0000000c080d7224 */ /* 0x000fe400078e020d */
[----:B------:R-:W-:Y:S02]  /*4cc0*/  @!P0 IMAD R9, R16, R2, R3 ;  /* 0x0000000210098224 */ /* 0x000fe400078e0203 */
[----:B------:R-:W-:Y:S02]  /*4cd0*/  @!P0 IMAD.MOV.U32 R3, RZ, RZ, R0 ;  /* 0x000000ffff038224 */ /* 0x000fe400078e0000 */
[----:B------:R-:W-:Y:S02]  /*4ce0*/  IMAD R10, R6, R11, R10 ;  /* 0x0000000b060a7224 */ /* 0x000fe400078e020a */
[----:B------:R-:W-:Y:S02]  /*4cf0*/  IMAD R13, R3, R8, R13 ;  /* 0x00000008030d7224 */ /* 0x000fe400078e020d */
[----:B------:R-:W-:Y:S02]  /*4d00*/  IMAD R10, R9, R6, R10 ;  /* 0x00000006090a7224 */ /* 0x000fe400078e020a */
.L_x_92:
[----:B------:R-:W-:Y:S05]  /*4d10*/  BRA.U UP1, `(.L_x_93) ;  /* 0x0000000101107547 */ /* 0x000fea000b800000 */
[----:B------:R-:W-:Y:S04]  /*4d20*/  MOV R0, UR5 ;  /* 0x0000000500007c02 */ /* 0x000fe80008000f00 */
[----:B------:R-:W-:Y:S04]  /*4d30*/  SHF.L.U32 R3, R0, 0x1f, RZ ;  /* 0x0000001f00037819 */ /* 0x000fe800000006ff */
[----:B------:R-:W2:Y:S02]  /*4d40*/  SYNCS.PHASECHK.TRANS64.TRYWAIT P0, [UR13+0x1c8], R3 ;  /* 0x0001c803ff0075a7 */ /* 0x000ea4000800110d */
[----:B--2---:R-:W-:Y:S05]  /*4d50*/  @!P0 BRA `(.L_x_94) ;  /* 0x0000002800b88947 */ /* 0x004fea0003800000 */
.L_x_93:
[----:B------:R-:W-:Y:S05]  /*4d60*/  BRA.U !UP3, `(.L_x_95) ;  /* 0x000000010b347547 */ /* 0x000fea000b800000 */
[----:B------:R-:W-:Y:S01]  /*4d70*/  UPLOP3.LUT UP0, UPT, UPT, UPT, UP2, 0x80, 0x8 ;  /* 0x000000000008789c */ /* 0x000fe20003f0f020 */
[----:B------:R-:W-:Y:S05]  /*4d80*/  HFMA2 R42, -RZ, RZ, 0, 5.9604644775390625e-08 ;  /* 0x00000001ff2a7431 */ /* 0x000fea00000001ff */
[----:B------:R-:W-:Y:S05]  /*4d90*/  PLOP3.LUT P0, PT, PT, PT, UP0, 0x80, 0x8 ;  /* 0x000000000008781c */ /* 0x000fea0003f0f008 */
[----:B------:R-:W3:Y:S01]  /*4da0*/  @UP0 LDCU.64 UR10, c[0x0][0x888] ;  /* 0x00011100ff0a07ac */ /* 0x000ee20008000a00 */
[----:B------:R-:W-:Y:S04]  /*4db0*/  @UP0 UIMAD UR8, UR36, UR6, URZ ;  /* 0x00000006240802a4 */ /* 0x000fe8000f8e02ff */
[----:B---3--:R-:W-:Y:S06]  /*4dc0*/  @UP0 UIMAD.WIDE UR10, UR8, 0x4, UR10 ;  /* 0x00000004080a08a5 */ /* 0x008fec000f8e020a */
[----:B------:R-:W-:Y:S02]  /*4dd0*/  IMAD.U32 R14, RZ, RZ, UR10 ;  /* 0x0000000aff0e7e24 */ /* 0x000fe4000f8e00ff */
[----:B------:R-:W-:Y:S05]  /*4de0*/  IMAD.U32 R15, RZ, RZ, UR11 ;  /* 0x0000000bff0f7e24 */ /* 0x000fea000f8e00ff */
[----:B--2---:R-:W2:Y:S02]  /*4df0*/  @P0 LDG.E R0, desc[UR44][R14.64] ;  /* 0x0000002c0e000981 */ /* 0x004ea4000c1e1900 */
[----:B--2---:R-:W-:Y:S01]  /*4e00*/  @P0 R2UR UR38, R0 ;  /* 0x00000000002602ca */ /* 0x004fe200000e0000 */
[----:B------:R-:W-:Y:S05]  /*4e10*/  IMAD.MOV.U32 R0, RZ, RZ, 0x1 ;  /* 0x00000001ff007424 */ /* 0x000fea00078e00ff */
[----:B------:R-:W-:Y:S08]  /*4e20*/  @!P0 PRMT R42, R0, 0x7610, R42 ;  /* 0x00007610002a8816 */ /* 0x000ff0000000002a */
[----:B------:R-:W3:Y:S02]  /*4e30*/  @!UP0 LDCU UR38, c[0x0][0x880] ;  /* 0x00011000ff2687ac */ /* 0x000ee40008000800 */
.L_x_95:
[----:B---3--:R-:W-:Y:S01]  /*4e40*/  @!P4 FSETP.EQ.AND P5, PT, RZ, UR38, PT ;  /* 0x00000026ff00cc0b */ /* 0x008fe2000bfa2000 */
[----:B------:R-:W-:Y:S01]  /*4e50*/  @!UPT UIADD3 URZ, UPT, UPT, URZ, URZ, URZ ;  /* 0x000000fffffff290 */ /* 0x000fe2000fffe0ff */
[----:B------:R-:W-:Y:S11]  /*4e60*/  @!P4 BRA `(.L_x_96) ;  /* 0x000000000014c947 */ /* 0x000ff60003800000 */
[----:B------:R-:W-:Y:S02]  /*4e70*/  LOP3.LUT P0, RZ, R42, 0xff, RZ, 0xc0, !PT ;  /* 0x000000ff2aff7812 */ /* 0x000fe4000780c0ff */
[----:B------:R-:W-:Y:S04]  /*4e80*/  PLOP3.LUT P5, PT, PT, PT, UP0, 0x80, 0x8 ;  /* 0x000000000008781c */ /* 0x000fe80003faf008 */
[----:B------:R-:W-:Y:S07]  /*4e90*/  PLOP3.LUT P5, PT, P5, PT, PT, 0x8, 0x80 ;  /* 0x000000000080781c */ /* 0x000fee0002fae170 */
[----:B------:R-:W-:Y:S11]  /*4ea0*/  @P0 FSETP.EQ.AND P5, PT, RZ, UR38, PT ;  /* 0x00000026ff000c0b */ /* 0x000ff6000bfa2000 */
[----:B------:R-:W-:Y:S02]  /*4eb0*/  @!UPT UIADD3 URZ, UPT, UPT, URZ, URZ, URZ ;  /* 0x000000fffffff290 */ /* 0x000fe4000fffe0ff */
.L_x_96:
[----:B------:R-:W3:Y:S01]  /*4ec0*/  LDC.64 R16, c[0x0][0xb10] ;  /* 0x0002c400ff107b82 */ /* 0x000ee20000000a00 */
[----:B------:R-:W-:Y:S01]  /*4ed0*/  ULEA UR14, UR16, UR13, 0x3 ;  /* 0x0000000d100e7291 */ /* 0x000fe2000f8e18ff */
[----:B------:R-:W-:Y:S01]  /*4ee0*/  SHF.L.U32 R11, R32, 0x1f, RZ ;  /* 0x0000001f200b7819 */ /* 0x000fe200000006ff */
[----:B------:R-:W-:Y:S01]  /*4ef0*/  VIADD R31, R31, 0x1 ;  /* 0x000000011f1f7836 */ /* 0x000fe20000000000 */
[----:B------:R-:W-:Y:S04]  /*4f00*/  @P3 SHF.R.U32.HI R28, RZ, 0x10, R21 ;  /* 0x00000010ff1c3819 */ /* 0x000fe80000011615 */
[----:B------:R-:W5:Y:S02]  /*4f10*/  LDC.64 R14, c[0x0][0xb18] ;  /* 0x0002c600ff0e7b82 */ /* 0x000f640000000a00 */
[----:B------:R-:W1:Y:S01]  /*4f20*/  SYNCS.PHASECHK.TRANS64.TRYWAIT P4, [UR14+0x1b0], R11 ;  /* 0x0001b00bff0075a7 */ /* 0x000e62000808110e */
[----:B---3--:R-:W-:Y:S05]  /*4f30*/  @!P1 IMAD.HI.U32 R12, R13, R16, RZ ;  /* 0x000000100d0c9227 */ /* 0x008fea00078e00ff */
[----:B--2---:R-:W2:Y:S01]  /*4f40*/  @!P1 LDC R0, c[0x0][0xb20] ;  /* 0x0002c800ff009b82 */ /* 0x004ea20000000800 */
[----:B------:R-:W-:Y:S01]  /*4f50*/  @!P1 SHF.R.U32.HI R12, RZ, R17, R12 ;  /* 0x00000011ff0c9219 */ /* 0x000fe2000001160c */
[----:B-----5:R-:W-:Y:S01]  /*4f60*/  @!P1 IMAD.HI.U32 R9, R10, R15, RZ ;  /* 0x0000000f0a099227 */ /* 0x020fe200078e00ff */
[----:B------:R-:W-:Y:S05]  /*4f70*/  @!P1 ISETP.NE.AND P0, PT, R14, 0x1, PT ;  /* 0x000000010e00980c */ /* 0x000fea0003f05270 */
[----:B------:R-:W3:Y:S01]  /*4f80*/  @!P1 LDC R3, c[0x0][0xb0c] ;  /* 0x0002c300ff039b82 */ /* 0x000ee20000000800 */
[----:B--2---:R-:W-:Y:S02]  /*4f90*/  @!P1 SHF.R.U32.HI R9, RZ, R0, R9 ;  /* 0x00000000ff099219 */ /* 0x004fe40000011609 */
[----:B---3--:R-:W-:Y:S02]  /*4fa0*/  @!P1 ISETP.NE.AND P2, PT, R3, 0x1, PT ;  /* 0x000000010300980c */ /* 0x008fe40003f45270 */
[----:B------:R-:W-:Y:S02]  /*4fb0*/  @!P1 SEL R9, R10, R9, !P0 ;  /* 0x000000090a099207 */ /* 0x000fe40004000000 */
[----:B------:R-:W-:Y:S02]  /*4fc0*/  ELECT P0, URZ, PT ;  /* 0x0000000000ff782f */ /* 0x000fe40003800000 */
[----:B------:R-:W-:Y:S05]  /*4fd0*/  @!P1 SEL R12, R13, R12, !P2 ;  /* 0x0000000c0d0c9207 */ /* 0x000fea0005000000 */
[----:B------:R-:W-:Y:S02]  /*4fe0*/  @!P1 IMAD.IADD R0, R9, 0x1, -R12 ;  /* 0x0000000109009824 */ /* 0x000fe400078e0a0c */
[----:B------:R-:W-:Y:S02]  /*4ff0*/  @!P1 IMAD.IADD R9, R12, 0x1, -R9 ;  /* 0x000000010c099824 */ /* 0x000fe400078e0a09 */
[----:B------:R-:W-:Y:S02]  /*5000*/  @!P1 IMAD R13, R0, R3, R13 ;  /* 0x00000003000d9224 */ /* 0x000fe400078e020d */
[----:B------:R-:W-:Y:S01]  /*5010*/  @!P1 IMAD R10, R9, R14, R10 ;  /* 0x0000000e090a9224 */ /* 0x000fe200078e020a */
[----:B-1----:R-:W-:Y:S06]  /*5020*/  @!P4 BRA `(.L_x_97) ;  /* 0x00000028001cc947 */ /* 0x002fec0003800000 */
.L_x_194:
[----:B------:R-:W-:Y:S01]  /*5030*/  PLOP3.LUT P5, PT, P5, P0, PT, 0xf2, 0x2f ;  /* 0x00000000002f781c */ /* 0x000fe20002fa1e72 */
[----:B------:R-:W-:Y:S01]  /*5040*/  UMOV UR18, 0x0 ;  /* 0x0000000000127882 */ /* 0x000fe20000000000 */
[----:B------:R-:W-:Y:S01]  /*5050*/  UMOV UR19, 0x10000000 ;  /* 0x1000000000137882 */ /* 0x000fe20000000000 */
[----:B------:R-:W-:Y:S01]  /*5060*/  UMOV UR12, UR36 ;  /* 0x00000024000c7c82 */ /* 0x000fe20008000000 */
[----:B------:R-:W-:Y:S09]  /*5070*/  @P3 R2UR UR36, R28 ;  /* 0x000000001c2432ca */ /* 0x000ff200000e0000 */
[----:B------:R-:W-:Y:S01]  /*5080*/  @!P5 IADD3 R3, P0, PT, R34, 0x580, RZ ;  /* 0x000005802203d810 */ /* 0x000fe20007f1e0ff */
[----:B------:R-:W-:Y:S01]  /*5090*/  @!P5 IMAD.SHL.U32 R41, R41, 0x8, RZ ;  /* 0x000000082929d824 */ /* 0x000fe200078e00ff */
[----:B------:R-:W-:Y:S01]  /*50a0*/  VOTEU.ALL UP1, P5 ;  /* 0x0000000000ff7886 */ /* 0x000fe20002820000 */
[----:B------:R-:W-:Y:S01]  /*50b0*/  @!P5 IMAD.SHL.U32 R43, R43, 0x80, RZ ;  /* 0x000000802b2bd824 */ /* 0x000fe200078e00ff */
[----:B------:R-:W-:Y:S01]  /*50c0*/  @!P5 R2UR UR9, R3 ;  /* 0x000000000309d2ca */ /* 0x000fe200000e0000 */
[----:B-1----:R-:W-:Y:S01]  /*50d0*/  @!P5 IMAD.X R0, RZ, RZ, R35, P0 ;  /* 0x000000ffff00d224 */ /* 0x002fe200000e0623 */
[----:B------:R-:W-:Y:S01]  /*50e0*/  @!P5 R2UR UR10, R41 ;  /* 0x00000000290ad2ca */ /* 0x000fe200000e0000 */
[----:B------:R-:W-:Y:S01]  /*50f0*/  @!UP1 ULEA UR15, UR16, UR13, 0xb ;  /* 0x0000000d100f9291 */ /* 0x000fe2000f8e58ff */
[----:B------:R-:W-:Y:S01]  /*5100*/  @!P5 R2UR UR11, R43 ;  /* 0x000000002b0bd2ca */ /* 0x000fe200000e0000 */
[----:B------:R-:W-:Y:S01]  /*5110*/  UIADD3 UR16, UPT, UPT, UR16, 0x1, URZ ;  /* 0x0000000110107890 */ /* 0x000fe2000fffe0ff */
[----:B------:R-:W-:Y:S01]  /*5120*/  @!P5 R2UR UR8, R0 ;  /* 0x000000000008d2ca */ /* 0x000fe200000e0000 */
[----:B------:R-:W-:Y:S01]  /*5130*/  IMAD.IADD R41, R10, 0x1, R29 ;  /* 0x000000010a297824 */ /* 0x000fe200078e021d */
[----:B------:R-:W-:Y:S01]  /*5140*/  ISETP.NE.AND P0, PT, R31, 0x2, PT ;  /* 0x000000021f00780c */ /* 0x000fe20003f05270 */
[----:B------:R-:W-:Y:S03]  /*5150*/  IMAD.IADD R43, R13, 0x1, R40 ;  /* 0x000000010d2b7824 */ /* 0x000fe600078e0228 */
[----:B------:R-:W-:Y:S01]  /*5160*/  SEL R3, RZ, 0x1, P0 ;  /* 0x00000001ff037807 */ /* 0x000fe20000000000 */
[----:B------:R-:W-:Y:S01]  /*5170*/  IMAD.U32 R14, RZ, RZ, UR9 ;  /* 0x00000009ff0e7e24 */ /* 0x000fe2000f8e00ff */
[----:B------:R-:W-:Y:S01]  /*5180*/  UIADD3 UR9, UPT, UPT, UR14, 0x1a0, URZ ;  /* 0x000001a00e097890 */ /* 0x000fe2000fffe0ff */
[----:B------:R-:W-:Y:S02]  /*5190*/  SEL R31, R31, RZ, P0 ;  /* 0x000000ff1f1f7207 */ /* 0x000fe40000000000 */
[----:B------:R-:W-:Y:S02]  /*51a0*/  LOP3.LUT R30, R30, R3, RZ, 0x3c, !PT ;  /* 0x000000031e1e7212 */ /* 0x000fe400078e3cff */
[----:B------:R-:W-:Y:S01]  /*51b0*/  IMAD.U32 R15, RZ, RZ, UR8 ;  /* 0x00000008ff0f7e24 */ /* 0x000fe2000f8e00ff */
[----:B------:R-:W-:Y:S01]  /*51c0*/  @!P5 R2UR UR20, R14 ;  /* 0x000000000e14d2ca */ /* 0x000fe200000e0000 */
[----:B------:R-:W-:Y:S01]  /*51d0*/  @!UP1 UIADD3 UR8, UPT, UPT, UR15, 0x300, URZ ;  /* 0x000003000f089890 */ /* 0x000fe2000fffe0ff */
[----:B------:R-:W-:Y:S02]  /*51e0*/  VOTEU.ALL UP1, P5 ;  /* 0x0000000000ff7886 */ /* 0x000fe40002820000 */
[----:B------:R-:W-:Y:S01]  /*51f0*/  @!P5 R2UR UR21, R15 ;  /* 0x000000000f15d2ca */ /* 0x000fe200000e0000 */
[----:B------:R-:W-:Y:S11]  /*5200*/  UPRMT UR15, UR4, 0x654, UR9 ;  /* 0x00000654040f7896 */ /* 0x000ff60008000009 */
[----:B------:R-:W-:Y:S01]  /*5210*/  @!UPT UIADD3 URZ, UPT, UPT, URZ, URZ, URZ ;  /* 0x000000fffffff290 */ /* 0x000fe2000fffe0ff */
[----:B------:R2:W-:Y:S01]  /*5220*/  @!UP1 UTMALDG.3D [UR8], [UR20], desc[UR18] ;  /* 0x00001208140095b4 */ /* 0x0005e20008011000 */
[----:B------:R2:W-:Y:S01]  /*5230*/  @!P5 SYNCS.ARRIVE.TRANS64.RED.A0TR RZ, [UR14+0x1a0], R27 ;  /* 0x0001a01bffffd9a7 */ /* 0x0005e2000830040e */
[----:B------:R-:W-:Y:S04]  /*5240*/  UISETP.NE.AND UP1, UPT, UR16, 0x2, UPT ;  /* 0x000000021000788c */ /* 0x000fe8000bf25270 */
[----:B------:R-:W-:Y:S02]  /*5250*/  USEL UR14, URZ, 0x1, UP1 ;  /* 0x00000001ff0e7887 */ /* 0x000fe40008800000 */
[----:B------:R-:W-:Y:S02]  /*5260*/  USEL UR16, UR16, URZ, UP1 ;  /* 0x000000ff10107287 */ /* 0x000fe40008800000 */
[----:B------:R-:W-:Y:S02]  /*5270*/  UPLOP3.LUT UP1, UPT, UPT, UPT, UPT, 0x80, 0x8 ;  /* 0x000000000008789c */ /* 0x000fe40003f2f070 */
[----:B------:R-:W-:Y:S01]  /*5280*/  LOP3.LUT R32, R32, UR14, RZ, 0x3c, !PT ;  /* 0x0000000e20207c12 */ /* 0x000fe2000f8e3cff */
[----:B------:R-:W-:Y:S01]  /*5290*/  SYNCS.ARRIVE.TRANS64.RED.A1T0 RZ, [UR15], RZ ;  /* 0x000000ffffff79a7 */ /* 0x000fe2000810040f */
[----:B------:R-:W-:Y:S07]  /*52a0*/  @P3 BRA `(.L_x_98) ;  /* 0xfffffff400983947 */ /* 0x000fee000383ffff */
[----:B------:R-:W-:Y:S01]  /*52b0*/  UIADD3 UR13, UPT, UPT, UR13, 0x1b0, URZ ;  /* 0x000001b00d0d7890 */ /* 0x000fe2000fffe0ff */
[----:B------:R-:W-:-:S03]  /*52c0*/  SHF.L.U32 R3, R32, 0x1f, RZ ;  /* 0x0000001f20037819 */ /* 0x000fc600000006ff */
[----:B------:R-:W-:-:S09]  /*52d0*/  ULEA UR4, UR16, UR13, 0x3 ;  /* 0x0000000d10047291 */ /* 0x000fd2000f8e18ff */
[----:B------:R-:W1:Y:S02]  /*52e0*/  SYNCS.PHASECHK.TRANS64.TRYWAIT P0, [UR4], R3 ;  /* 0x00000003ff0075a7 */ /* 0x000e640008001104 */
[----:B-1----:R-:W-:Y:S05]  /*52f0*/  @!P0 BRA `(.L_x_99) ;  /* 0x0000002400808947 */ /* 0x002fea0003800000 */
.L_x_196:
        /* <DEDUP_REMOVED lines=8> */
.L_x_100:
[----:B-1----:R1:W3:Y:S02]  /*5380*/  SYNCS.PHASECHK.TRANS64.TRYWAIT P0, [R0+URZ], R3 ;  /* 0x00000003000075a7 */ /* 0x0022e400080011ff */
[----:B---3--:R-:W-:Y:S05]  /*5390*/  @!P0 NANOSLEEP.SYNCS 0x989680 ;  /* 0x009896800000895d */ /* 0x008fea0003900000 */
[----:B------:R-:W3:Y:S02]  /*53a0*/  @!P0 SYNCS.PHASECHK.TRANS64 P0, [R0+URZ], R3 ;  /* 0x00000003000085a7 */ /* 0x000ee400080010ff */
[----:B--23--:R-:W-:Y:S05]  /*53b0*/  @P0 EXIT ;  /* 0x000000000000094d */ /* 0x00cfea0003800000 */
[----:B------:R-:W-:Y:S05]  /*53c0*/  BRA `(.L_x_100) ;  /* 0xfffffffc00ec7947 */ /* 0x000fea000383ffff */
.L_x_90:
[----:B------:R-:W-:-:S06]  /*53d0*/  UISETP.GE.AND UP1, UPT, UR8, 0x4, UPT ;  /* 0x000000040800788c */ /* 0x000fcc000bf26270 */
[----:B------:R-:W-:-:S13]  /*53e0*/  PLOP3.LUT P0, PT, PT, PT, UP1, 0x80, 0x8 ;  /* 0x000000000008781c */ /* 0x000fda0003f0f018 */
[----:B------:R-:W-:Y:S05]  /*53f0*/  @!P0 EXIT ;  /* 0x000000000000894d */ /* 0x000fea0003800000 */
[----:B------:R-:W-:Y:S01]  /*5400*/  BAR.SYNC.DEFER_BLOCKING 0x6, 0xa0 ;  /* 0x0182800000007b1d */ /* 0x000fe20000010000 */
[C---:B------:R-:W-:Y:S01]  /*5410*/  IMAD.U32 R26, R57.reuse, 0x10000, RZ ;  /* 0x00010000391a7824 */ /* 0x040fe200078e00ff */
[----:B------:R-:W-:Y:S01]  /*5420*/  LOP3.LUT R56, R0, 0x60, R57, 0xf8, !PT ;  /* 0x0000006000387812 */ /* 0x000fe200078ef839 */
[----:B------:R-:W-:Y:S01]  /*5430*/  HFMA2 R55, -RZ, RZ, 0, 5.9604644775390625e-08 ;  /* 0x00000001ff377431 */ /* 0x000fe200000001ff */
[----:B------:R-:W-:Y:S01]  /*5440*/  LOP3.LUT R57, R57, 0x60, RZ, 0xc0, !PT ;  /* 0x0000006039397812 */ /* 0x000fe200078ec0ff */
[----:B------:R-:W-:Y:S01]  /*5450*/  IMAD.MOV.U32 R54, RZ, RZ, RZ ;  /* 0x000000ffff367224 */ /* 0x000fe200078e00ff */
[----:B------:R-:W-:Y:S02]  /*5460*/  UMOV UR5, 0x400 ;  /* 0x0000040000057882 */ /* 0x000fe40000000000 */
[----:B------:R-:W1:Y:S01]  /*5470*/  LDC R49, c[0x0][0x370] ;  /* 0x0000dc00ff317b82 */ /* 0x000e620000000800 */
[----:B------:R-:W-:Y:S01]  /*5480*/  ULEA UR5, UR4, UR5, 0x18 ;  /* 0x0000000504057291 */ /* 0x000fe2000f8ec0ff */
[----:B------:R-:W-:Y:S01]  /*5490*/  LOP3.LUT R26, R26, 0x600000, RZ, 0xc0, !PT ;  /* 0x006000001a1a7812 */ /* 0x000fe200078ec0ff */
[----:B------:R-:W-:Y:S01]  /*54a0*/  IMAD.MOV.U32 R53, RZ, RZ, RZ ;  /* 0x000000ffff357224 */ /* 0x000fe200078e00ff */
[----:B------:R-:W-:Y:S01]  /*54b0*/  MOV R61, RZ ;  /* 0x000000ff003d7202 */ /* 0x000fe20000000f00 */
[----:B------:R-:W2:Y:S01]  /*54c0*/  LDCU.64 UR54, c[0x0][0x348] ;  /* 0x00006900ff3677ac */ /* 0x000ea20008000a00 */
[----:B------:R-:W-:-:S02]  /*54d0*/  SHF.L.U32 R56, R56, 0x4, RZ ;  /* 0x0000000438387819 */ /* 0x000fc400000006ff */
[----:B------:R-:W4:Y:S01]  /*54e0*/  LDC R24, c[0x0][0xb0c] ;  /* 0x0002c300ff187b82 */ /* 0x000f220000000800 */
[----:B------:R-:W1:Y:S01]  /*54f0*/  LDCU.64 UR40, c[0x0][0x888] ;  /* 0x00011100ff2877ac */ /* 0x000e620008000a00 */
[----:B------:R-:W1:Y:S06]  /*5500*/  LDCU.64 UR42, c[0x0][0x890] ;  /* 0x00011200ff2a77ac */ /* 0x000e6c0008000a00 */
[----:B------:R-:W1:Y:S01]  /*5510*/  LDC R48, c[0x0][0xb20] ;  /* 0x0002c800ff307b82 */ /* 0x000e620000000800 */
[----:B------:R-:W3:Y:S01]  /*5520*/  LDS R3, [UR5+0x280] ;  /* 0x00028005ff037984 */ /* 0x000ee20008000800 */
[----:B------:R-:W-:Y:S01]  /*5530*/  UMOV UR37, URZ ;  /* 0x000000ff00257c82 */ /* 0x000fe20008000000 */
[----:B------:R-:W-:Y:S01]  /*5540*/  UMOV UR50, URZ ;  /* 0x000000ff00327c82 */ /* 0x000fe20008000000 */
[----:B------:R-:W-:Y:S01]  /*5550*/  UMOV UR49, URZ ;  /* 0x000000ff00317c82 */ /* 0x000fe20008000000 */
[----:B------:R-:W-:-:S03]  /*5560*/  UMOV UR48, URZ ;  /* 0x000000ff00307c82 */ /* 0x000fc60008000000 */
[----:B------:R-:W1:Y:S08]  /*5570*/  LDC R22, c[0x0][0xb30] ;  /* 0x0002cc00ff167b82 */ /* 0x000e700000000800 */
[----:B------:R-:W1:Y:S08]  /*5580*/  LDC.64 R38, c[0x0][0xb10] ;  /* 0x0002c400ff267b82 */ /* 0x000e700000000a00 */
[----:B------:R-:W1:Y:S08]  /*5590*/  LDC.64 R18, c[0x0][0xb18] ;  /* 0x0002c600ff127b82 */ /* 0x000e700000000a00 */
[----:B------:R-:W1:Y:S08]  /*55a0*/  LDC.64 R16, c[0x0][0xb28] ;  /* 0x0002ca00ff107b82 */ /* 0x000e700000000a00 */
[----:B------:R-:W1:Y:S01]  /*55b0*/  LDC.64 R36, c[0x0][0x8b0] ;  /* 0x00022c00ff247b82 */ /* 0x000e620000000a00 */
[----:B---3--:R-:W-:-:S07]  /*55c0*/  IMAD.IADD R26, R3, 0x1, R26 ;  /* 0x00000001031a7824 */ /* 0x008fce00078e021a */
[----:B------:R-:W3:Y:S08]  /*55d0*/  LDC.64 R30, c[0x0][0x8a8] ;  /* 0x00022a00ff1e7b82 */ /* 0x000ef00000000a00 */
[----:B--2-4-:R-:W1:Y:S02]  /*55e0*/  LDC R50, c[0x0][0x374] ;  /* 0x0000dd00ff327b82 */ /* 0x014e640000000800 */
.L_x_116:
[----:B--2---:R-:W2:Y:S01]  /*55f0*/  S2UR UR46, SR_CgaCtaId ;  /* 0x00000000002e79c3 */ /* 0x004ea20000008800 */
[----:B------:R-:W-:Y:S01]  /*5600*/  UMOV UR39, 0x400 ;  /* 0x0000040000277882 */ /* 0x000fe20000000000 */
[----:B------:R-:W-:Y:S01]  /*5610*/  SHF.L.U32 R3, R53, 0x1f, RZ ;  /* 0x0000001f35037819 */ /* 0x000fe200000006ff */
[----:B--2---:R-:W-:Y:S06]  /*5620*/  ULEA UR39, UR46, UR39, 0x18 ;  /* 0x000000272e277291 */ /* 0x004fec000f8ec0ff */
[C---:B------:R-:W-:Y:S02]  /*5630*/  LEA R0, R61.reuse, UR39, 0x3 ;  /* 0x000000273d007c11 */ /* 0x040fe4000f8e18ff */
[----:B------:R-:W-:Y:S02]  /*5640*/  LEA R12, R61, UR39, 0x4 ;  /* 0x000000273d0c7c11 */ /* 0x000fe4000f8e20ff */
[----:B------:R-:W2:Y:S02]  /*5650*/  SYNCS.PHASECHK.TRANS64.TRYWAIT P0, [R0+URZ+0x1d0], R3 ;  /* 0x0001d003000075a7 */ /* 0x000ea400080011ff */
[----:B-12---:R-:W-:Y:S05]  /*5660*/  @!P0 BRA `(.L_x_101) ;  /* 0x0000002000bc8947 */ /* 0x006fea0003800000 */
.L_x_197:
[----:B------:R-:W-:Y:S01]  /*5670*/  ISETP.GE.AND P0, PT, R2, 0x1, PT ;  /* 0x000000010200780c */ /* 0x000fe20003f06270 */
[----:B------:R-:W4:Y:S01]  /*5680*/  LDS.128 R12, [R12+0x260] ;  /* 0x000260000c0c7984 */ /* 0x000f220000000c00 */
[----:B-1----:R-:W-:Y:S01]  /*5690*/  ISETP.NE.U32.AND P3, PT, R36, RZ, PT ;  /* 0x000000ff2400720c */ /* 0x002fe20003f65070 */
[----:B--2---:R-:W-:Y:S01]  /*56a0*/  VIADD R0, R0, 0x1e0 ;  /* 0x000001e000007836 */ /* 0x004fe20000000000 */
[----:B------:R-:W-:Y:S04]  /*56b0*/  UISETP.NE.AND UP0, UPT, UR52, URZ, UPT ;  /* 0x000000ff3400728c */ /* 0x000fe8000bf05270 */
[----:B------:R-:W-:Y:S01]  /*56c0*/  PRMT R0, RZ, 0x654, R0 ;  /* 0x00000654ff007816 */ /* 0x000fe20000000000 */
[----:B------:R-:W-:Y:S01]  /*56d0*/  @!PT LDS RZ, [RZ] ;  /* 0x00000000fffff984 */ /* 0x000fe20000000800 */
[----:B------:R-:W-:Y:S01]  /*56e0*/  @!PT LDS RZ, [RZ] ;  /* 0x00000000fffff984 */ /* 0x000fe20000000800 */
[----:B------:R-:W-:Y:S01]  /*56f0*/  @!PT LDS RZ, [RZ] ;  /* 0x00000000fffff984 */ /* 0x000fe20000000800 */
[----:B------:R-:W-:Y:S01]  /*5700*/  @!PT LDS RZ, [RZ] ;  /* 0x00000000fffff984 */ /* 0x000fe20000000800 */
[----:B------:R1:W-:Y:S06]  /*5710*/  MEMBAR.ALL.CTA ;  /* 0x0000000000007992 */ /* 0x0003ec0000008000 */
[----:B-1----:R-:W1:Y:S01]  /*5720*/  FENCE.VIEW.ASYNC.S ;  /* 0x00000000000073c6 */ /* 0x002e620000000000 */
[----:B------:R-:W-:Y:S01]  /*5730*/  PLOP3.LUT P2, PT, PT, PT, UP0, 0x80, 0x8 ;  /* 0x000000000008781c */ /* 0x000fe20003f4f008 */
[----:B-1----:R1:W-:Y:S01]  /*5740*/  SYNCS.ARRIVE.TRANS64.RED.A1T0 RZ, [R0+URZ], RZ ;  /* 0x000000ff00ff79a7 */ /* 0x0023e200081004ff */
[----:B----4-:R-:W-:Y:S04]  /*5750*/  LOP3.LUT P6, RZ, R14, 0x1, RZ, 0xc0, !PT ;  /* 0x000000010eff7812 */ /* 0x010fe800078cc0ff */
[----:B------:R-:W-:Y:S09]  /*5760*/  P2R R58, PR, RZ, 0x40 ;  /* 0x00000040ff3a7803 */ /* 0x000ff20000000000 */
[----:B------:R-:W-:Y:S02]  /*5770*/  @P6 MOV R25, R12 ;  /* 0x0000000c00196202 */ /* 0x000fe40000000f00 */
[----:B------:R-:W-:Y:S01]  /*5780*/  @P6 LOP3.LUT R23, R13, 0xffff, RZ, 0xc0, !PT ;  /* 0x0000ffff0d176812 */ /* 0x000fe200078ec0ff */
[----:B-1----:R-:W-:Y:S06]  /*5790*/  @!P0 BRA `(.L_x_102) ;  /* 0x0000000000a48947 */ /* 0x002fec0003800000 */
[----:B------:R-:W-:Y:S01]  /*57a0*/  IMAD.HI.U32 R11, R50, R19, RZ ;  /* 0x00000013320b7227 */ /* 0x000fe200078e00ff */
[----:B------:R-:W-:Y:S02]  /*57b0*/  ISETP.NE.AND P0, PT, R18, 0x1, PT ;  /* 0x000000011200780c */ /* 0x000fe40003f05270 */
[----:B------:R-:W-:Y:S01]  /*57c0*/  ISETP.NE.AND P1, PT, R2, 0x1, PT ;  /* 0x000000010200780c */ /* 0x000fe20003f25270 */
[----:B------:R-:W-:Y:S01]  /*57d0*/  IMAD.HI.U32 R10, R49, R38, RZ ;  /* 0x00000026310a7227 */ /* 0x000fe200078e00ff */
[----:B------:R-:W-:Y:S02]  /*57e0*/  SHF.R.U32.HI R11, RZ, R48, R11 ;  /* 0x00000030ff0b7219 */ /* 0x000fe4000001160b */
[----:B------:R-:W-:Y:S01]  /*57f0*/  ISETP.NE.AND P4, PT, R24, 0x1, PT ;  /* 0x000000011800780c */ /* 0x000fe20003f85270 */
[----:B------:R-:W-:Y:S01]  /*5800*/  IMAD.HI.U32 R28, R25, R38, RZ ;  /* 0x00000026191c7227 */ /* 0x000fe200078e00ff */
[----:B------:R-:W-:Y:S02]  /*5810*/  SHF.R.U32.HI R10, RZ, R39, R10 ;  /* 0x00000027ff0a7219 */ /* 0x000fe4000001160a */
[----:B------:R-:W-:Y:S01]  /*5820*/  SEL R3, R50, R11, !P0 ;  /* 0x0000000b32037207 */ /* 0x000fe20004000000 */
[----:B------:R-:W-:Y:S01]  /*5830*/  IMAD.HI.U32 R11, R23, R19, RZ ;  /* 0x00000013170b7227 */ /* 0x000fe200078e00ff */
[----:B------:R-:W-:Y:S02]  /*5840*/  SEL R7, R49, R10, !P4 ;  /* 0x0000000a31077207 */ /* 0x000fe40006000000 */
[----:B------:R-:W-:Y:S01]  /*5850*/  SHF.R.U32.HI R28, RZ, R39, R28 ;  /* 0x00000027ff1c7219 */ /* 0x000fe2000001161c */
[-C--:B------:R-:W-:Y:S04]  /*5860*/  IMAD.HI.U32 R10, R3, R16.reuse, RZ ;  /* 0x00000010030a7227 */ /* 0x080fe800078e00ff */
[----:B------:R-:W-:Y:S01]  /*5870*/  IMAD.HI.U32 R20, R7, R16, RZ ;  /* 0x0000001007147227 */ /* 0x000fe200078e00ff */
[-C--:B------:R-:W-:Y:S02]  /*5880*/  @P1 SHF.R.U32.HI R3, RZ, R17.reuse, R10 ;  /* 0x00000011ff031219 */ /* 0x080fe4000001160a */
[----:B------:R-:W-:Y:S02]  /*5890*/  SHF.R.U32.HI R10, RZ, R48, R11 ;  /* 0x00000030ff0a7219 */ /* 0x000fe4000001160b */
[----:B------:R-:W-:Y:S01]  /*58a0*/  @P1 SHF.R.U32.HI R7, RZ, R17, R20 ;  /* 0x00000011ff071219 */ /* 0x000fe20000011614 */
[C---:B------:R-:W-:Y:S01]  /*58b0*/  IMAD R4, R2.reuse, R3, RZ ;  /* 0x0000000302047224 */ /* 0x040fe200078e02ff */
[----:B------:R-:W-:Y:S02]  /*58c0*/  SEL R5, R23, R10, !P0 ;  /* 0x0000000a17057207 */ /* 0x000fe40004000000 */
[----:B------:R-:W-:Y:S01]  /*58d0*/  SEL R3, R25, R28, !P4 ;  /* 0x0000001c19037207 */ /* 0x000fe20006000000 */
[----:B------:R-:W-:Y:S01]  /*58e0*/  IMAD R6, R2, R7, RZ ;  /* 0x0000000702067224 */ /* 0x000fe200078e02ff */
[C---:B------:R-:W-:Y:S01]  /*58f0*/  ISETP.GE.AND P0, PT, R5.reuse, R4, PT ;  /* 0x000000040500720c */ /* 0x040fe20003f06270 */
[----:B------:R-:W-:Y:S03]  /*5900*/  IMAD.HI.U32 R8, R5, R16, RZ ;  /* 0x0000001005087227 */ /* 0x000fe600078e00ff */
[----:B------:R-:W-:Y:S01]  /*5910*/  ISETP.GE.OR P0, PT, R3, R6, P0 ;  /* 0x000000060300720c */ /* 0x000fe20000706670 */
[----:B------:R-:W-:Y:S01]  /*5920*/  IMAD.MOV R6, RZ, RZ, -R3 ;  /* 0x000000ffff067224 */ /* 0x000fe200078e0a03 */
[-C--:B------:R-:W-:Y:S03]  /*5930*/  SHF.R.U32.HI R8, RZ, R17.reuse, R8 ;  /* 0x00000011ff087219 */ /* 0x080fe60000011608 */
[----:B------:R-:W-:Y:S01]  /*5940*/  IMAD R25, R24, R6, R25 ;  /* 0x0000000618197224 */ /* 0x000fe200078e0219 */
[----:B------:R-:W-:Y:S05]  /*5950*/  SEL R9, R5, R8, !P1 ;  /* 0x0000000805097207 */ /* 0x000fea0004800000 */
[----:B------:R-:W-:Y:S02]  /*5960*/  IMAD.MOV R8, RZ, RZ, -R9 ;  /* 0x000000ffff087224 */ /* 0x000fe400078e0a09 */
[C---:B------:R-:W-:Y:S04]  /*5970*/  @!P0 IMAD.HI.U32 R4, R3.reuse, R16, RZ ;  /* 0x0000001003048227 */ /* 0x040fe800078e00ff */
[----:B------:R-:W-:Y:S01]  /*5980*/  IMAD R8, R2, R8, R5 ;  /* 0x0000000802087224 */ /* 0x000fe200078e0205 */
[----:B------:R-:W-:Y:S04]  /*5990*/  @!P0 SHF.R.U32.HI R4, RZ, R17, R4 ;  /* 0x00000011ff048219 */ /* 0x000fe80000011604 */
[----:B------:R-:W-:Y:S02]  /*59a0*/  @!P0 SEL R0, R3, R4, !P1 ;  /* 0x0000000403008207 */ /* 0x000fe40004800000 */
[----:B------:R-:W-:Y:S02]  /*59b0*/  IADD3 R4, PT, PT, -R5, RZ, RZ ;  /* 0x000000ff05047210 */ /* 0x000fe40007ffe1ff */
[----:B------:R-:W-:Y:S01]  /*59c0*/  @!P0 IADD3 R9, PT, PT, R9, -R0, RZ ;  /* 0x8000000009098210 */ /* 0x000fe20007ffe0ff */
[----:B------:R-:W-:Y:S02]  /*59d0*/  @!P0 IMAD R0, R7, R8, R0 ;  /* 0x0000000807008224 */ /* 0x000fe400078e0200 */
[----:B------:R-:W-:Y:S02]  /*59e0*/  IMAD R23, R18, R4, R23 ;  /* 0x0000000412177224 */ /* 0x000fe400078e0217 */
[----:B------:R-:W-:Y:S02]  /*59f0*/  @!P0 IMAD R5, R9, R2, R3 ;  /* 0x0000000209058224 */ /* 0x000fe400078e0203 */
[----:B------:R-:W-:Y:S04]  /*5a00*/  @!P0 IMAD.MOV.U32 R3, RZ, RZ, R0 ;  /* 0x000000ffff038224 */ /* 0x000fe800078e0000 */
[----:B------:R-:W-:Y:S02]  /*5a10*/  IMAD R25, R3, R24, R25 ;  /* 0x0000001803197224 */ /* 0x000fe400078e0219 */
[----:B------:R-:W-:Y:S02]  /*5a20*/  IMAD R23, R5, R18, R23 ;  /* 0x0000001205177224 */ /* 0x000fe400078e0217 */
.L_x_102:
[----:B------:R-:W-:Y:S01]  /*5a30*/  UISETP.NE.U32.AND UP2, UPT, UR42, URZ, UPT ;  /* 0x000000ff2a00728c */ /* 0x000fe2000bf45070 */
[----:B------:R-:W-:Y:S03]  /*5a40*/  ISETP.NE.AND.EX P3, PT, R37, RZ, PT, P3 ;  /* 0x000000ff2500720c */ /* 0x000fe60003f65330 */
[----:B------:R-:W-:Y:S09]  /*5a50*/  UISETP.NE.AND.EX UP2, UPT, UR43, URZ, UPT, UP2 ;  /* 0x000000ff2b00728c */ /* 0x000ff2000bf45320 */
[----:B------:R-:W-:Y:S05]  /*5a60*/  BRA.U !UP2, `(.L_x_103) ;  /* 0x000000010a387547 */ /* 0x000fea000b800000 */
[----:B------:R-:W-:Y:S01]  /*5a70*/  UISETP.NE.U32.AND UP0, UPT, UR40, URZ, UPT ;  /* 0x000000ff2800728c */ /* 0x000fe2000bf05070 */
[----:B------:R-:W-:Y:S03]  /*5a80*/  HFMA2 R42, -RZ, RZ, 0, 5.9604644775390625e-08 ;  /* 0x00000001ff2a7431 */ /* 0x000fe600000001ff */
[----:B------:R-:W-:Y:S06]  /*5a90*/  UISETP.NE.AND.EX UP0, UPT, UR41, URZ, UPT, UP0 ;  /* 0x000000ff2900728c */ /* 0x000fec000bf05300 */
[----:B------:R-:W-:Y:S05]  /*5aa0*/  PLOP3.LUT P0, PT, PT, PT, UP0, 0x80, 0x8 ;  /* 0x000000000008781c */ /* 0x000fea0003f0f008 */
[----:B------:R-:W1:Y:S01]  /*5ab0*/  @UP0 LDCU.64 UR6, c[0x0][0x888] ;  /* 0x00011100ff0607ac */ /* 0x000e620008000a00 */
[----:B------:R-:W-:Y:S04]  /*5ac0*/  @UP0 UIMAD UR4, UR36, UR42, URZ ;  /* 0x0000002a240402a4 */ /* 0x000fe8000f8e02ff */
[----:B-1----:R-:W-:Y:S06]  /*5ad0*/  @UP0 UIMAD.WIDE UR6, UR4, 0x4, UR6 ;  /* 0x00000004040608a5 */ /* 0x002fec000f8e0206 */
[----:B------:R-:W-:Y:S02]  /*5ae0*/  IMAD.U32 R4, RZ, RZ, UR6 ;  /* 0x00000006ff047e24 */ /* 0x000fe4000f8e00ff */
[----:B------:R-:W-:Y:S05]  /*5af0*/  IMAD.U32 R5, RZ, RZ, UR7 ;  /* 0x00000007ff057e24 */ /* 0x000fea000f8e00ff */
[----:B------:R-:W2:Y:S02]  /*5b00*/  @P0 LDG.E R0, desc[UR44][R4.64] ;  /* 0x0000002c04000981 */ /* 0x000ea4000c1e1900 */
[----:B--2---:R-:W-:Y:S01]  /*5b10*/  @P0 R2UR UR38, R0 ;  /* 0x00000000002602ca */ /* 0x004fe200000e0000 */
[----:B------:R-:W-:Y:S05]  /*5b20*/  IMAD.MOV.U32 R0, RZ, RZ, 0x1 ;  /* 0x00000001ff007424 */ /* 0x000fea00078e00ff */
[----:B------:R-:W-:Y:S08]  /*5b30*/  @!P0 PRMT R42, R0, 0x7610, R42 ;  /* 0x00007610002a8816 */ /* 0x000ff0000000002a */
[----:B------:R-:W1:Y:S02]  /*5b40*/  @!UP0 LDCU UR38, c[0x0][0x880] ;  /* 0x00011000ff2687ac */ /* 0x000e640008000800 */
.L_x_103:
[----:B------:R-:W-:Y:S05]  /*5b50*/  @!P3 BRA `(.L_x_104) ;  /* 0x000000000020b947 */ /* 0x000fea0003800000 */
[----:B---3--:R-:W-:Y:S04]  /*5b60*/  ISETP.NE.U32.AND P0, PT, R30, RZ, PT ;  /* 0x000000ff1e00720c */ /* 0x008fe80003f05070 */
[----:B------:R-:W-:Y:S11]  /*5b70*/  ISETP.NE.AND.EX P0, PT, R31, RZ, PT, P0 ;  /* 0x000000ff1f00720c */ /* 0x000ff60003f05300 */
[----:B------:R-:W-:Y:S02]  /*5b80*/  @!UPT UIADD3 URZ, UPT, UPT, URZ, URZ, URZ ;  /* 0x000000fffffff290 */ /* 0x000fe4000fffe0ff */
[----:B------:R-:W2:Y:S01]  /*5b90*/  @P0 LDC.64 R4, c[0x0][0x8a8] ;  /* 0x00022a00ff040b82 */ /* 0x000ea20000000a00 */
[----:B------:R-:W-:Y:S04]  /*5ba0*/  @P0 IMAD R0, R36, UR36, RZ ;  /* 0x0000002424000c24 */ /* 0x000fe8000f8e02ff */
[----:B--2---:R-:W-:Y:S05]  /*5bb0*/  @P0 IMAD.WIDE R4, R0, 0x4, R4 ;  /* 0x0000000400040825 */ /* 0x004fea00078e0204 */
[----:B-----5:R2:W5:Y:S02]  /*5bc0*/  @P0 LDG.E R27, desc[UR44][R4.64] ;  /* 0x0000002c041b0981 */ /* 0x020564000c1e1900 */
[----:B--2---:R-:W4:Y:S02]  /*5bd0*/  @!P0 LDC R27, c[0x0][0x8a0] ;  /* 0x00022800ff1b8b82 */ /* 0x004f240000000800 */
.L_x_104:
[----:B------:R-:W2:Y:S01]  /*5be0*/  LDC.64 R4, c[0x0][0xb10] ;  /* 0x0002c400ff047b82 */ /* 0x000ea20000000a00 */
[----:B------:R-:W-:Y:S01]  /*5bf0*/  UISETP.NE.AND UP4, UPT, UR52, URZ, UPT ;  /* 0x000000ff3400728c */ /* 0x000fe2000bf85270 */
[----:B-1----:R-:W-:Y:S01]  /*5c00*/  @P2 FSETP.NEU.AND P1, PT, RZ, UR38, PT ;  /* 0x00000026ff002c0b */ /* 0x002fe2000bf2d000 */
[----:B------:R-:W-:Y:S01]  /*5c10*/  UPLOP3.LUT UP0, UPT, UPT, UPT, UPT, 0x40, 0x4 ;  /* 0x000000000004789c */ /* 0x000fe20003f0e870 */
[----:B------:R-:W-:Y:S01]  /*5c20*/  @P2 LOP3.LUT P0, RZ, R42, 0xff, RZ, 0xc0, !PT ;  /* 0x000000ff2aff2812 */ /* 0x000fe2000780c0ff */
[----:B------:R-:W-:Y:S03]  /*5c30*/  USHF.L.U32 UR4, UR37, 0x3, URZ ;  /* 0x0000000325047899 */ /* 0x000fe600080006ff */
[----:B------:R-:W1:Y:S01]  /*5c40*/  LDC.64 R6, c[0x0][0xb18] ;  /* 0x0002c600ff067b82 */ /* 0x000e620000000a00 */
[----:B------:R-:W-:Y:S01]  /*5c50*/  LOP3.LUT R9, R55, 0x1, RZ, 0x3c, !PT ;  /* 0x0000000137097812 */ /* 0x000fe200078e3cff */
[----:B------:R-:W-:Y:S01]  /*5c60*/  USHF.L.U32 UR47, UR50, 0xb, URZ ;  /* 0x0000000b322f7899 */ /* 0x000fe200080006ff */
[----:B------:R-:W-:Y:S01]  /*5c70*/  SHF.L.U32 R11, R54, 0x1f, RZ ;  /* 0x0000001f360b7819 */ /* 0x000fe200000006ff */
[----:B------:R-:W-:Y:S01]  /*5c80*/  VIADD R61, R61, 0x1 ;  /* 0x000000013d3d7836 */ /* 0x000fe20000000000 */
[----:B------:R-:W-:Y:S01]  /*5c90*/  @P6 SHF.R.U32.HI R52, RZ, 0x10, R13 ;  /* 0x00000010ff346819 */ /* 0x000fe2000001160d */
[----:B------:R-:W3:Y:S01]  /*5ca0*/  @UP4 LDCU.64 UR6, c[0x0][0x888] ;  /* 0x00011100ff0647ac */ /* 0x000ee20008000a00 */
[----:B------:R-:W-:Y:S01]  /*5cb0*/  IMAD.U32 R8, RZ, RZ, UR4 ;  /* 0x00000004ff087e24 */ /* 0x000fe2000f8e00ff */
[----:B------:R-:W-:Y:S01]  /*5cc0*/  CS2R R34, SRZ ;  /* 0x0000000000227805 */ /* 0x000fe2000001ff00 */
[----:B------:R-:W-:Y:S01]  /*5cd0*/  IMAD.U32 R13, RZ, RZ, UR47 ;  /* 0x0000002fff0d7e24 */ /* 0x000fe2000f8e00ff */
[----:B------:R-:W-:Y:S01]  /*5ce0*/  CS2R R32, SRZ ;  /* 0x0000000000207805 */ /* 0x000fe2000001ff00 */
[----:B------:R-:W-:Y:S01]  /*5cf0*/  VIADD R28, R26, UR4 ;  /* 0x000000041a1c7c36 */ /* 0x000fe20008000000 */
[----:B------:R-:W-:Y:S01]  /*5d00*/  @UP4 UPLOP3.LUT UP0, UPT, UPT, UPT, UP2, 0x80, 0x8 ;  /* 0x000000000008489c */ /* 0x000fe20003f0f020 */
[----:B------:R-:W-:Y:S01]  /*5d10*/  @P2 VOTEU.ANY UP1, P1 ;  /* 0x0000000000ff2886 */ /* 0x000fe20000820100 */
[----:B------:R-:W-:Y:S01]  /*5d20*/  @UP4 USEL UR5, URZ, 0xffffffff, UP1 ;  /* 0xffffffffff054887 */ /* 0x000fe20008800000 */
[----:B------:R-:W-:Y:S01]  /*5d30*/  IADD3 R60, PT, PT, R56, UR39, R13 ;  /* 0x00000027383c7c10 */ /* 0x000fe2000fffe00d */
[----:B------:R-:W-:Y:S01]  /*5d40*/  @P2 VOTEU.ANY UP1, P0 ;  /* 0x0000000000ff2886 */ /* 0x000fe20000020100 */
[----:B------:R-:W-:Y:S01]  /*5d50*/  ISETP.NE.AND P0, PT, R22, 0x1, PT ;  /* 0x000000011600780c */ /* 0x000fe20003f05270 */
[----:B------:R-:W-:Y:S02]  /*5d60*/  UIADD3 UR53, UPT, UPT, UR39, UR4, URZ ;  /* 0x0000000427357290 */ /* 0x000fe4000fffe0ff */
[----:B---3--:R-:W-:Y:S04]  /*5d70*/  @UP4 UISETP.NE.U32.AND UP3, UPT, UR6, URZ, UPT ;  /* 0x000000ff0600428c */ /* 0x008fe8000bf65070 */
[----:B------:R-:W-:Y:S06]  /*5d80*/  @UP4 UISETP.NE.AND.EX UP3, UPT, UR7, URZ, UPT, UP3 ;  /* 0x000000ff0700428c */ /* 0x000fec000bf65330 */
[----:B------:R-:W3:Y:S01]  /*5d90*/  @!P0 LDC R0, c[0x0][0xb20] ;  /* 0x0002c800ff008b82 */ /* 0x000ee20000000800 */
[----:B------:R-:W-:Y:S01]  /*5da0*/  @UP4 USEL UR6, URZ, 0xffffffff, UP3 ;  /* 0xffffffffff064887 */ /* 0x000fe20009800000 */
[----:B--2---:R-:W-:Y:S01]  /*5db0*/  @!P0 IMAD.HI.U32 R4, R25, R4, RZ ;  /* 0x0000000419048227 */ /* 0x004fe200078e00ff */
[----:B-1----:R-:W-:Y:S05]  /*5dc0*/  @!P0 ISETP.NE.AND P1, PT, R6, 0x1, PT ;  /* 0x000000010600880c */ /* 0x002fea0003f25270 */
[----:B------:R-:W1:Y:S01]  /*5dd0*/  @!P0 LDC R3, c[0x0][0xb0c] ;  /* 0x0002c300ff038b82 */ /* 0x000e620000000800 */
[----:B------:R-:W-:Y:S01]  /*5de0*/  @UP0 USEL UR5, UR6, UR5, !UP1 ;  /* 0x0000000506050287 */ /* 0x000fe2000c800000 */
[----:B------:R-:W-:Y:S01]  /*5df0*/  @!P0 IMAD.HI.U32 R7, R23, R7, RZ ;  /* 0x0000000717078227 */ /* 0x000fe200078e00ff */
[----:B------:R-:W-:Y:S02]  /*5e00*/  @!P0 SHF.R.U32.HI R4, RZ, R5, R4 ;  /* 0x00000005ff048219 */ /* 0x000fe40000011604 */
[----:B------:R-:W-:Y:S04]  /*5e10*/  @UP4 ULOP3.LUT UR5, UR5, 0x1, URZ, 0xc0, !UPT ;  /* 0x0000000105054892 */ /* 0x000fe8000f8ec0ff */
[----:B------:R-:W-:Y:S02]  /*5e20*/  UISETP.NE.U32.OR UP0, UPT, UR5, 0x1, !UP4 ;  /* 0x000000010500788c */ /* 0x000fe4000e705470 */
[----:B------:R-:W-:Y:S02]  /*5e30*/  ULEA UR5, UR50, UR39, 0x3 ;  /* 0x0000002732057291 */ /* 0x000fe4000f8e18ff */
[----:B------:R-:W-:Y:S02]  /*5e40*/  UP2UR UR51, UPR, URZ, 0x1 ;  /* 0x00000001ff337883 */ /* 0x000fe40008000000 */
[----:B------:R-:W-:Y:S04]  /*5e50*/  PLOP3.LUT P5, PT, PT, PT, UP0, 0x80, 0x8 ;  /* 0x000000000008781c */ /* 0x000fe80003faf008 */
[----:B------:R-:W-:Y:S02]  /*5e60*/  P2R R59, PR, RZ, 0x20 ;  /* 0x00000020ff3b7803 */ /* 0x000fe40000000000 */
[----:B---3--:R-:W-:Y:S02]  /*5e70*/  @!P0 SHF.R.U32.HI R0, RZ, R0, R7 ;  /* 0x00000000ff008219 */ /* 0x008fe40000011607 */
[----:B-1----:R-:W-:Y:S02]  /*5e80*/  @!P0 ISETP.NE.AND P2, PT, R3, 0x1, PT ;  /* 0x000000010300880c */ /* 0x002fe40003f45270 */
[----:B------:R-:W-:Y:S03]  /*5e90*/  @!P0 SEL R5, R23, R0, !P1 ;  /* 0x0000000017058207 */ /* 0x000fe60004800000 */
[----:B------:R-:W-:Y:S02]  /*5ea0*/  @P5 SHF.L.U32 R10, R9, 0x1f, RZ ;  /* 0x0000001f090a5819 */ /* 0x000fe400000006ff */
[----:B------:R-:W-:Y:S02]  /*5eb0*/  @!P0 SEL R4, R25, R4, !P2 ;  /* 0x0000000419048207 */ /* 0x000fe40005000000 */
[----:B------:R-:W1:Y:S03]  /*5ec0*/  @P5 SYNCS.PHASECHK.TRANS64.TRYWAIT P4, [UR5+0x1a0], R10 ;  /* 0x0001a00aff0055a7 */ /* 0x000e660008081105 */
[----:B------:R-:W-:Y:S02]  /*5ed0*/  @!P0 IMAD.IADD R0, R5, 0x1, -R4 ;  /* 0x0000000105008824 */ /* 0x000fe400078e0a04 */
[----:B------:R-:W-:Y:S02]  /*5ee0*/  @!P0 IMAD.IADD R4, R4, 0x1, -R5 ;  /* 0x0000000104048824 */ /* 0x000fe400078e0a05 */
[----:B------:R-:W-:Y:S02]  /*5ef0*/  @!P0 IMAD R25, R0, R3, R25 ;  /* 0x0000000300198224 */ /* 0x000fe400078e0219 */
[----:B------:R-:W-:Y:S01]  /*5f00*/  @!P0 IMAD R23, R4, R6, R23 ;  /* 0x0000000604178224 */ /* 0x000fe200078e0217 */
[----:B------:R-:W-:Y:S01]  /*5f10*/  PLOP3.LUT P0, PT, PT, PT, PT, 0x8, 0x80 ;  /* 0x000000000080781c */ /* 0x000fe20003f0e170 */
[----:B------:R2:W3:Y:S01]  /*5f20*/  SYNCS.PHASECHK.TRANS64.TRYWAIT P3, [R8+UR39+0x1f0], R11 ;  /* 0x0001f00b080075a7 */ /* 0x0004e20008061127 */
[----:B-1----:R-:W-:Y:S01]  /*5f30*/  @P5 PLOP3.LUT P0, PT, P4, PT, PT, 0x8, 0x80 ;  /* 0x000000000080581c */ /* 0x002fe2000270e170 */
[----:B------:R-:W-:Y:S01]  /*5f40*/  @!UPT UIADD3 URZ, UPT, UPT, URZ, URZ, URZ ;  /* 0x000000fffffff290 */ /* 0x000fe2000fffe0ff */
[----:B--2---:R-:W-:Y:S11]  /*5f50*/  BRA.U !UP0, `(.L_x_105) ;  /* 0x0000000108547547 */ /* 0x004ff6000b800000 */
[----:B------:R-:W-:Y:S02]  /*5f60*/  FSETP.NEU.AND P2, PT, RZ, UR38, PT ;  /* 0x00000026ff007c0b */ /* 0x000fe4000bf4d000 */
[----:B------:R-:W-:Y:S01]  /*5f70*/  LOP3.LUT P1, RZ, R42, 0xff, RZ, 0xc0, !PT ;  /* 0x000000ff2aff7812 */ /* 0x000fe2000782c0ff */
[----:B------:R-:W-:Y:S01]  /*5f80*/  @!UPT UIADD3 URZ, UPT, UPT, URZ, URZ, URZ ;  /* 0x000000fffffff290 */ /* 0x000fe2000fffe0ff */
[----:B------:R-:W-:Y:S11]  /*5f90*/  @!P0 BRA `(.L_x_106) ;  /* 0x00000000000c8947 */ /* 0x000ff60003800000 */
[----:B------:R-:W-:Y:S04]  /*5fa0*/  SHF.L.U32 R9, R9, 0x1f, RZ ;  /* 0x0000001f09097819 */ /* 0x000fe800000006ff */
[----:B------:R-:W1:Y:S02]  /*5fb0*/  SYNCS.PHASECHK.TRANS64.TRYWAIT P0, [UR5+0x1a0], R9 ;  /* 0x0001a009ff0075a7 */ /* 0x000e640008001105 */
[----:B-1----:R-:W-:Y:S05]  /*5fc0*/  @!P0 BRA `(.L_x_107) ;  /* 0x0000001800788947 */ /* 0x002fea0003800000 */
.L_x_106:
[----:B------:R-:W-:Y:S01]  /*5fd0*/  UISETP.NE.U32.AND UP0, UPT, UR40, URZ, UPT ;  /* 0x000000ff2800728c */ /* 0x000fe2000bf05070 */
[----:B------:R-:W-:Y:S01]  /*5fe0*/  IMAD.MOV.U32 R35, RZ, RZ, RZ ;  /* 0x000000ffff237224 */ /* 0x000fe200078e00ff */
[----:B------:R-:W-:Y:S01]  /*5ff0*/  CS2R R32, SRZ ;  /* 0x0000000000207805 */ /* 0x000fe2000001ff00 */
[----:B------:R-:W-:Y:S01]  /*6000*/  VOTEU.ANY UP1, P2 ;  /* 0x0000000000ff7886 */ /* 0x000fe20001020100 */
[----:B------:R-:W-:Y:S02]  /*6010*/  UISETP.NE.AND.EX UP0, UPT, UR41, URZ, UPT, UP0 ;  /* 0x000000ff2900728c */ /* 0x000fe4000bf05300 */
[----:B------:R-:W-:Y:S02]  /*6020*/  USEL UR4, URZ, 0xffffffff, UP1 ;  /* 0xffffffffff047887 */ /* 0x000fe40008800000 */
[----:B------:R-:W-:Y:S03]  /*6030*/  USEL UR5, URZ, 0xffffffff, UP0 ;  /* 0xffffffffff057887 */ /* 0x000fe60008000000 */
[----:B------:R-:W-:Y:S01]  /*6040*/  VOTEU.ANY UP0, P1 ;  /* 0x0000000000ff7886 */ /* 0x000fe20000800100 */
[----:B------:R-:W-:Y:S04]  /*6050*/  @UP2 USEL UR4, UR5, UR4, !UP0 ;  /* 0x0000000405042287 */ /* 0x000fe8000c000000 */
[----:B------:R-:W-:Y:S04]  /*6060*/  ULOP3.LUT UR4, UR4, 0x1, URZ, 0xc0, !UPT ;  /* 0x0000000104047892 */ /* 0x000fe8000f8ec0ff */
[----:B------:R-:W-:Y:S06]  /*6070*/  UISETP.NE.U32.AND UP0, UPT, UR4, 0x1, UPT ;  /* 0x000000010400788c */ /* 0x000fec000bf05070 */
[----:B------:R-:W-:Y:S11]  /*6080*/  PLOP3.LUT P0, PT, PT, PT, UP0, 0x80, 0x8 ;  /* 0x000000000008781c */ /* 0x000ff60003f0f008 */
[----:B------:R-:W-:Y:S02]  /*6090*/  @!UPT UIADD3 URZ, UPT, UPT, URZ, URZ, URZ ;  /* 0x000000fffffff290 */ /* 0x000fe4000fffe0ff */
[----:B------:R2:W1:Y:S02]  /*60a0*/  @P0 LDS.128 R32, [R60+0x300] ;  /* 0x000300003c200984 */ /* 0x0004640000000c00 */
.L_x_105:
[----:B-1----:R-:W-:Y:S04]  /*60b0*/  SHF.R.U32.HI R0, RZ, 0x15, R28 ;  /* 0x00000015ff007819 */ /* 0x002fe8000001161c */
[----:B------:R-:W-:Y:S01]  /*60c0*/  LOP3.LUT P0, RZ, R0, 0x3, R51, 0x48, !PT ;  /* 0x0000000300ff7812 */ /* 0x000fe20007804833 */
[----:B------:R-:W-:Y:S01]  /*60d0*/  @!UPT UIADD3 URZ, UPT, UPT, URZ, URZ, URZ ;  /* 0x000000fffffff290 */ /* 0x000fe2000fffe0ff */
[----:B---3--:R-:W-:Y:S11]  /*60e0*/  @P3 BRA `(.L_x_108) ;  /* 0x0000000000083947 */ /* 0x008ff60003800000 */
[----:B------:R-:W1:Y:S02]  /*60f0*/  SYNCS.PHASECHK.TRANS64.TRYWAIT P1, [R8+UR39+0x1f0], R11 ;  /* 0x0001f00b080075a7 */ /* 0x000e640008021127 */
[----:B-1----:R-:W-:Y:S05]  /*6100*/  @!P1 BRA `(.L_x_109) ;  /* 0x0000001800409947 */ /* 0x002fea0003800000 */
.L_x_108:
[----:B------:R-:W-:Y:S05]  /*6110*/  @!P0 BRA `(.L_x_110) ;  /* 0x0000000000408947 */ /* 0x000fea0003800000 */
[----:B------:R-:W3:Y:S01]  /*6120*/  LDCU.64 UR8, c[0x4][0x68] ;  /* 0x01000d00ff0877ac */ /* 0x000ee20008000a00 */
[----:B------:R-:W-:Y:S01]  /*6130*/  MOV R15, 0x0 ;  /* 0x00000000000f7802 */ /* 0x000fe20000000f00 */
[----:B------:R-:W-:Y:S02]  /*6140*/  HFMA2 R12, -RZ, RZ, 0, 5.9604644775390625e-08 ;  /* 0x00000001ff0c7431 */ /* 0x000fe400000001ff */
[----:B------:R-:W-:Y:S02]  /*6150*/  IMAD.MOV.U32 R8, RZ, RZ, 0x192 ;  /* 0x00000192ff087424 */ /* 0x000fe400078e00ff */
[----:B------:R-:W-:Y:S01]  /*6160*/  IMAD.MOV.U32 R13, RZ, RZ, RZ ;  /* 0x000000ffff0d7224 */ /* 0x000fe200078e00ff */
[----:B------:R-:W1:Y:S01]  /*6170*/  LDCU.64 UR6, c[0x4][0x70] ;  /* 0x01000e00ff0677ac */ /* 0x000e620008000a00 */
[----:B------:R-:W2:Y:S01]  /*6180*/  LDC.64 R14, c[0x4][R15] ;  /* 0x010000000f0e7b82 */ /* 0x000ea20000000a00 */
[----:B------:R-:W4:Y:S01]  /*6190*/  LDCU.64 UR4, c[0x4][0x8] ;  /* 0x01000100ff0477ac */ /* 0x000f220008000a00 */
[----:B---3--:R-:W-:Y:S01]  /*61a0*/  MOV R5, UR9 ;  /* 0x0000000900057c02 */ /* 0x008fe20008000f00 */
[----:B------:R-:W-:Y:S01]  /*61b0*/  IMAD.U32 R4, RZ, RZ, UR8 ;  /* 0x00000008ff047e24 */ /* 0x000fe2000f8e00ff */
[----:B-1----:R-:W-:Y:S01]  /*61c0*/  MOV R7, UR7 ;  /* 0x0000000700077c02 */ /* 0x002fe20008000f00 */
[----:B------:R-:W-:Y:S01]  /*61d0*/  IMAD.U32 R6, RZ, RZ, UR6 ;  /* 0x00000006ff067e24 */ /* 0x000fe2000f8e00ff */
[----:B----4-:R-:W-:Y:S01]  /*61e0*/  MOV R11, UR5 ;  /* 0x00000005000b7c02 */ /* 0x010fe20008000f00 */
[----:B------:R-:W-:Y:S02]  /*61f0*/  IMAD.U32 R10, RZ, RZ, UR4 ;  /* 0x00000004ff0a7e24 */ /* 0x000fe4000f8e00ff */
[----:B------:R-:W-:Y:S07]  /*6200*/  LEPC R20, `(.L_x_110) ;  /* 0x000000001014794e */ /* 0x000fee0000000000 */
[----:B--2--5:R-:W-:Y:S05]  /*6210*/  CALL.ABS.NOINC R14 ;  /* 0x000000000e007343 */ /* 0x024fea0003c00000 */
.L_x_110:
[----:B------:R-:W-:Y:S01]  /*6220*/  ISETP.NE.AND P0, PT, R57, RZ, PT ;  /* 0x000000ff3900720c */ /* 0x000fe20003f05270 */
[----:B------:R-:W-:Y:S05]  /*6230*/  WARPSYNC.ALL ;  /* 0x0000000000007948 */ /* 0x000fea0003800000 */
[----:B------:R-:W-:Y:S01]  /*6240*/  R2UR UR4, R28 ;  /* 0x000000001c0472ca */ /* 0x000fe200000e0000 */
[----:B------:R-:W-:Y:S01]  /*6250*/  UIADD3 UR5, UPT, UPT, UR53, 0x210, URZ ;  /* 0x0000021035057890 */ /* 0x000fe2000fffe0ff */
[C---:B------:R-:W-:Y:S01]  /*6260*/  SHF.L.U32 R3, R32.reuse, 0x10, RZ ;  /* 0x0000001020037819 */ /* 0x040fe200000006ff */
[----:B------:R-:W-:Y:S01]  /*6270*/  UIADD3 UR8, UPT, UPT, UR50, 0x1, URZ ;  /* 0x0000000132087890 */ /* 0x000fe2000fffe0ff */
[----:B-1----:R-:W-:Y:S01]  /*6280*/  LOP3.LUT R0, R32, 0xffff0000, RZ, 0xc0, !PT ;  /* 0xffff000020007812 */ /* 0x002fe200078ec0ff */
[----:B------:R-:W-:Y:S01]  /*6290*/  UPRMT UR5, UR46, 0x654, UR5 ;  /* 0x000006542e057896 */ /* 0x000fe20008000005 */
[C---:B------:R-:W-:Y:S01]  /*62a0*/  SHF.L.U32 R13, R33.reuse, 0x10, RZ ;  /* 0x00000010210d7819 */ /* 0x040fe200000006ff */
[----:B------:R-:W-:Y:S01]  /*62b0*/  UIADD3 UR9, UPT, UPT, UR37, 0x1, URZ ;  /* 0x0000000125097890 */ /* 0x000fe2000fffe0ff */
[----:B------:R-:W-:Y:S01]  /*62c0*/  LOP3.LUT R12, R33, 0xffff0000, RZ, 0xc0, !PT ;  /* 0xffff0000210c7812 */ /* 0x000fe200078ec0ff */
[----:B------:R-:W-:Y:S01]  /*62d0*/  BSSY.RECONVERGENT B0, `(.L_x_111) ;  /* 0x000002f000007945 */ /* 0x000fe20003800200 */
[C---:B------:R-:W-:Y:S02]  /*62e0*/  SHF.L.U32 R15, R34.reuse, 0x10, RZ ;  /* 0x00000010220f7819 */ /* 0x040fe400000006ff */
[----:B------:R-:W-:Y:S01]  /*62f0*/  LOP3.LUT R14, R34, 0xffff0000, RZ, 0xc0, !PT ;  /* 0xffff0000220e7812 */ /* 0x000fe200078ec0ff */
[----:B------:R-:W1:Y:S01]  /*6300*/  LDTM.x8 R4, tmem[UR4] ;  /* 0x00000004000479ee */ /* 0x000e6200081c0000 */
[C---:B------:R-:W-:Y:S01]  /*6310*/  SHF.L.U32 R21, R35.reuse, 0x10, RZ ;  /* 0x0000001023157819 */ /* 0x040fe200000006ff */
[----:B------:R-:W-:Y:S01]  /*6320*/  NOP ;  /* 0x0000000000007918 */ /* 0x000fe20000000000 */
[----:B------:R-:W-:Y:S01]  /*6330*/  LOP3.LUT R20, R35, 0xffff0000, RZ, 0xc0, !PT ;  /* 0xffff000023147812 */ /* 0x000fe200078ec0ff */
[----:B-1----:R-:W-:Y:S01]  /*6340*/  SYNCS.ARRIVE.TRANS64.RED.A1T0 RZ, [UR5], RZ ;  /* 0x000000ffffff79a7 */ /* 0x002fe20008100405 */
[C---:B----45:R-:W-:Y:S01]  /*6350*/  FMUL R4, R27.reuse, R4 ;  /* 0x000000041b047220 */ /* 0x070fe20000400000 */
[C---:B------:R-:W-:Y:S01]  /*6360*/  FMUL R5, R27.reuse, R5 ;  /* 0x000000051b057220 */ /* 0x040fe20000400000 */
[C---:B------:R-:W-:Y:S01]  /*6370*/  FMUL R6, R27.reuse, R6 ;  /* 0x000000061b067220 */ /* 0x040fe20000400000 */
[----:B------:R-:W-:Y:S01]  /*6380*/  FMUL R7, R27, R7 ;  /* 0x000000071b077220 */ /* 0x000fe20000400000 */
[----:B------:R-:W-:Y:S01]  /*6390*/  FFMA R4, R3, UR38, R4 ;  /* 0x0000002603047c23 */ /* 0x000fe20008000004 */
[C---:B------:R-:W-:Y:S01]  /*63a0*/  FMUL R8, R27.reuse, R8 ;  /* 0x000000081b087220 */ /* 0x040fe20000400000 */
[----:B------:R-:W-:Y:S01]  /*63b0*/  FFMA R5, R0, UR38, R5 ;  /* 0x0000002600057c23 */ /* 0x000fe20008000005 */
[----:B------:R-:W-:Y:S01]  /*63c0*/  FMUL R9, R27, R9 ;  /* 0x000000091b097220 */ /* 0x000fe20000400000 */
[----:B------:R-:W-:Y:S01]  /*63d0*/  FFMA R6, R13, UR38, R6 ;  /* 0x000000260d067c23 */ /* 0x000fe20008000006 */
[C---:B------:R-:W-:Y:S01]  /*63e0*/  FMUL R10, R27.reuse, R10 ;  /* 0x0000000a1b0a7220 */ /* 0x040fe20000400000 */
[----:B------:R-:W-:Y:S01]  /*63f0*/  FFMA R7, R12, UR38, R7 ;  /* 0x000000260c077c23 */ /* 0x000fe20008000007 */
[----:B------:R-:W-:Y:S01]  /*6400*/  FMUL R11, R27, R11 ;  /* 0x0000000b1b0b7220 */ /* 0x000fe20000400000 */
[----:B------:R-:W-:Y:S01]  /*6410*/  FFMA R8, R15, UR38, R8 ;  /* 0x000000260f087c23 */ /* 0x000fe20008000008 */
[----:B------:R-:W-:Y:S01]  /*6420*/  FFMA R9, R14, UR38, R9 ;  /* 0x000000260e097c23 */ /* 0x000fe20008000009 */
[----:B------:R-:W-:Y:S01]  /*6430*/  FFMA R10, R21, UR38, R10 ;  /* 0x00000026150a7c23 */ /* 0x000fe2000800000a */
[----:B------:R-:W-:Y:S01]  /*6440*/  FFMA R11, R20, UR38, R11 ;  /* 0x00000026140b7c23 */ /* 0x000fe2000800000b */
[----:B------:R-:W-:Y:S02]  /*6450*/  F2FP.BF16.F32.PACK_AB R44, R5, R4 ;  /* 0x00000004052c723e */ /* 0x000fe400000010ff */
[----:B------:R-:W-:Y:S02]  /*6460*/  F2FP.BF16.F32.PACK_AB R45, R7, R6 ;  /* 0x00000006072d723e */ /* 0x000fe400000010ff */
[----:B------:R-:W-:Y:S02]  /*6470*/  F2FP.BF16.F32.PACK_AB R46, R9, R8 ;  /* 0x00000008092e723e */ /* 0x000fe400000010ff */
[----:B------:R-:W-:Y:S05]  /*6480*/  F2FP.BF16.F32.PACK_AB R47, R11, R10 ;  /* 0x0000000a0b2f723e */ /* 0x000fea00000010ff */
[----:B------:R1:W-:Y:S01]  /*6490*/  STS.128 [R60+0x300], R44 ;  /* 0x0003002c3c007388 */ /* 0x0003e20000000c00 */
[----:B------:R-:W-:Y:S01]  /*64a0*/  @!PT LDS RZ, [RZ] ;  /* 0x00000000fffff984 */ /* 0x000fe20000000800 */
[----:B------:R-:W-:Y:S01]  /*64b0*/  @!PT LDS RZ, [RZ] ;  /* 0x00000000fffff984 */ /* 0x000fe20000000800 */
[----:B------:R-:W-:Y:S01]  /*64c0*/  @!PT LDS RZ, [RZ] ;  /* 0x00000000fffff984 */ /* 0x000fe20000000800 */
[----:B------:R-:W-:Y:S01]  /*64d0*/  @!PT LDS RZ, [RZ] ;  /* 0x00000000fffff984 */ /* 0x000fe20000000800 */
[----:B------:R3:W-:Y:S07]  /*64e0*/  MEMBAR.ALL.CTA ;  /* 0x0000000000007992 */ /* 0x0007ee0000008000 */
[----:B---3--:R-:W3:Y:S02]  /*64f0*/  FENCE.VIEW.ASYNC.S ;  /* 0x00000000000073c6 */ /* 0x008ee40000000000 */
[----:B---3--:R-:W-:Y:S06]  /*6500*/  BAR.SYNC.DEFER_BLOCKING 0x1, 0x80 ;  /* 0x0042000000007b1d */ /* 0x008fec0000010000 */
[----:B------:R-:W-:Y:S05]  /*6510*/  @P0 BRA `(.L_x_112) ;  /* 0x0000000000280947 */ /* 0x000fea0003800000 */
[----:B------:R-:W-:Y:S01]  /*6520*/  R2UR UR11, R41 ;  /* 0x00000000290b72ca */ /* 0x000fe200000e0000 */
[----:B------:R-:W-:Y:S01]  /*6530*/  UIADD3 UR12, UP0, UPT, UR54, 0x680, URZ ;  /* 0x00000680360c7890 */ /* 0x000fe2000ff1e0ff */
[----:B------:R-:W-:Y:S01]  /*6540*/  R2UR UR10, R43 ;  /* 0x000000002b0a72ca */ /* 0x000fe200000e0000 */
[----:B------:R-:W-:Y:S02]  /*6550*/  UIADD3 UR4, UPT, UPT, UR39, 0x300, UR47 ;  /* 0x0000030027047890 */ /* 0x000fe4000fffe02f */
[----:B------:R-:W-:Y:S01]  /*6560*/  UIADD3.X UR13, UPT, UPT, URZ, UR55, URZ, UP0, !UPT ;  /* 0x00000037ff0d7290 */ /* 0x000fe200087fe4ff */
[----:B------:R-:W-:Y:S07]  /*6570*/  UMOV UR7, UR36 ;  /* 0x0000002400077c82 */ /* 0x000fee0008000000 */
[----:B------:R-:W-:Y:S02]  /*6580*/  USHF.L.U32 UR5, UR11, 0x3, URZ ;  /* 0x000000030b057899 */ /* 0x000fe400080006ff */
[----:B------:R-:W-:Y:S09]  /*6590*/  USHF.L.U32 UR6, UR10, 0x7, URZ ;  /* 0x000000070a067899 */ /* 0x000ff200080006ff */
[----:B------:R3:W-:Y:S02]  /*65a0*/  UTMASTG.3D [UR4], [UR12] ;  /* 0x000000040c0073b5 */ /* 0x0007e40008010000 */
[----:B---3--:R0:W-:Y:S02]  /*65b0*/  UTMACMDFLUSH ;  /* 0x00000000000079b7 */ /* 0x0081e40000000000 */
.L_x_112:
[----:B------:R-:W-:Y:S05]  /*65c0*/  BSYNC.RECONVERGENT B0 ;  /* 0x0000000000007941 */ /* 0x000fea0003800200 */
.L_x_111:
[----:B------:R-:W-:Y:S04]  /*65d0*/  BSSY.RECONVERGENT B0, `(.L_x_113) ;  /* 0x0000003000007945 */ /* 0x000fe80003800200 */
[----:B------:R-:W-:Y:S05]  /*65e0*/  @P0 BRA `(.L_x_114) ;  /* 0x0000000000040947 */ /* 0x000fea0003800000 */
[----:B------:R-:W-:Y:S04]  /*65f0*/  DEPBAR.LE SB0, 0x0 ;  /* 0x000080000000791a */ /* 0x000fe80000000000 */
.L_x_114:
[----:B------:R-:W-:Y:S05]  /*6600*/  BSYNC.RECONVERGENT B0 ;  /* 0x0000000000007941 */ /* 0x000fea0003800200 */
.L_x_113:
[----:B------:R-:W-:Y:S01]  /*6610*/  BAR.SYNC.DEFER_BLOCKING 0x1, 0x80 ;  /* 0x0042000000007b1d */ /* 0x000fe20000010000 */
[----:B------:R-:W-:Y:S04]  /*6620*/  UIADD3 UR49, UPT, UPT, UR49, 0x1, URZ ;  /* 0x0000000131317890 */ /* 0x000fe8000fffe0ff */
[----:B------:R-:W-:Y:S09]  /*6630*/  UISETP.NE.AND UP0, UPT, UR49, URZ, UPT ;  /* 0x000000ff3100728c */ /* 0x000ff2000bf05270 */
[----:B------:R-:W-:Y:S05]  /*6640*/  BRA.U !UP0, `(.L_x_115) ;  /* 0x0000000108247547 */ /* 0x000fea000b800000 */
[----:B------:R-:W-:Y:S01]  /*6650*/  UISETP.NE.AND UP0, UPT, UR51, URZ, UPT ;  /* 0x000000ff3300728c */ /* 0x000fe2000bf05270 */
[----:B------:R-:W-:Y:S10]  /*6660*/  ISETP.NE.AND P0, PT, R59, RZ, PT ;  /* 0x000000ff3b00720c */ /* 0x000ff40003f05270 */
[----:B------:R-:W-:Y:S02]  /*6670*/  @UP0 ULEA UR4, UR48, UR39, 0x3 ;  /* 0x0000002730040291 */ /* 0x000fe4000f8e18ff */
[----:B------:R-:W-:Y:S02]  /*6680*/  UIADD3 UR48, UPT, UPT, UR48, 0x1, URZ ;  /* 0x0000000130307890 */ /* 0x000fe4000fffe0ff */
[----:B------:R-:W-:Y:S04]  /*6690*/  @UP0 UIADD3 UR4, UPT, UPT, UR4, 0x1b0, URZ ;  /* 0x000001b004040890 */ /* 0x000fe8000fffe0ff */
[----:B------:R-:W-:Y:S02]  /*66a0*/  @UP0 UPRMT UR4, UR46, 0x654, UR4 ;  /* 0x000006542e040896 */ /* 0x000fe40008000004 */
[----:B------:R-:W-:Y:S04]  /*66b0*/  UISETP.NE.AND UP0, UPT, UR48, 0x2, UPT ;  /* 0x000000023000788c */ /* 0x000fe8000bf05270 */
[----:B------:R-:W-:Y:S03]  /*66c0*/  USEL UR48, UR48, URZ, UP0 ;  /* 0x000000ff30307287 */ /* 0x000fe60008000000 */
[----:B------:R-:W-:Y:S09]  /*66d0*/  @P0 SYNCS.ARRIVE.TRANS64.RED.A1T0 RZ, [UR4], RZ ;  /* 0x000000ffffff09a7 */ /* 0x000ff20008100404 */
.L_x_115:
[----:B------:R-:W-:Y:S01]  /*66e0*/  ISETP.NE.AND P1, PT, R58, RZ, PT ;  /* 0x000000ff3a00720c */ /* 0x000fe20003f25270 */
[----:B------:R-:W-:Y:S01]  /*66f0*/  UISETP.NE.AND UP0, UPT, UR9, 0x4, UPT ;  /* 0x000000040900788c */ /* 0x000fe2000bf05270 */
[----:B------:R-:W-:Y:S01]  /*6700*/  ISETP.NE.AND P0, PT, R61, 0x2, PT ;  /* 0x000000023d00780c */ /* 0x000fe20003f05270 */
[----:B------:R-:W-:Y:S01]  /*6710*/  UISETP.NE.AND UP1, UPT, UR8, 0x2, UPT ;  /* 0x000000020800788c */ /* 0x000fe2000bf25270 */
[----:B------:R-:W-:Y:S01]  /*6720*/  IMAD.IADD R41, R23, 0x1, R29 ;  /* 0x0000000117297824 */ /* 0x000fe200078e021d */
[----:B------:R-:W-:Y:S01]  /*6730*/  USEL UR5, URZ, 0x1, UP0 ;  /* 0x00000001ff057887 */ /* 0x000fe20008000000 */
[----:B------:R-:W-:Y:S01]  /*6740*/  SEL R0, RZ, 0x1, P0 ;  /* 0x00000001ff007807 */ /* 0x000fe20000000000 */
[----:B------:R-:W-:Y:S01]  /*6750*/  USEL UR4, URZ, 0x1, UP1 ;  /* 0x00000001ff047887 */ /* 0x000fe20008800000 */
[----:B------:R-:W-:Y:S01]  /*6760*/  SEL R61, R61, RZ, P0 ;  /* 0x000000ff3d3d7207 */ /* 0x000fe20000000000 */
[----:B------:R-:W-:Y:S01]  /*6770*/  USEL UR37, UR9, URZ, UP0 ;  /* 0x000000ff09257287 */ /* 0x000fe20008000000 */
[----:B------:R-:W-:Y:S01]  /*6780*/  LOP3.LUT R53, R53, R0, RZ, 0x3c, !PT ;  /* 0x0000000035357212 */ /* 0x000fe200078e3cff */
[----:B------:R-:W-:Y:S01]  /*6790*/  USEL UR50, UR8, URZ, UP1 ;  /* 0x000000ff08327287 */ /* 0x000fe20008800000 */
[----:B------:R-:W-:Y:S01]  /*67a0*/  LOP3.LUT R54, R54, UR5, RZ, 0x3c, !PT ;  /* 0x0000000536367c12 */ /* 0x000fe2000f8e3cff */
[----:B------:R-:W-:Y:S01]  /*67b0*/  IMAD.IADD R43, R25, 0x1, R40 ;  /* 0x00000001192b7824 */ /* 0x000fe200078e0228 */
[----:B------:R-:W-:Y:S02]  /*67c0*/  @P1 R2UR UR36, R52 ;  /* 0x00000000342412ca */ /* 0x000fe400000e0000 */
[----:B------:R-:W-:Y:S01]  /*67d0*/  LOP3.LUT R55, R55, UR4, RZ, 0x3c, !PT ;  /* 0x0000000437377c12 */ /* 0x000fe2000f8e3cff */
[----:B------:R-:W-:Y:S01]  /*67e0*/  @!UPT UIADD3 URZ, UPT, UPT, URZ, URZ, URZ ;  /* 0x000000fffffff290 */ /* 0x000fe2000fffe0ff */
[----:B------:R-:W-:Y:S11]  /*67f0*/  @P1 BRA `(.L_x_116) ;  /* 0xffffffec007c1947 */ /* 0x000ff6000383ffff */
[----:B------:R-:W-:-:S09]  /*6800*/  UISETP.NE.AND UP0, UPT, UR52, URZ, UPT ;  /* 0x000000ff3400728c */ /* 0x000fd2000bf05270 */
[----:B------:R-:W-:Y:S05]  /*6810*/  BRA.U !UP0, `(.L_x_117) ;  /* 0x0000000108407547 */ /* 0x000fea000b800000 */
[----:B------:R-:W3:Y:S02]  /*6820*/  LDCU.64 UR4, c[0x0][0x890] ;  /* 0x00011200ff0477ac */ /* 0x000ee40008000a00 */
[----:B---3--:R-:W-:-:S04]  /*6830*/  UISETP.NE.U32.AND UP0, UPT, UR4, URZ, UPT ;  /* 0x000000ff0400728c */ /* 0x008fc8000bf05070 */
[----:B------:R-:W-:-:S09]  /*6840*/  UISETP.NE.AND.EX UP0, UPT, UR5, URZ, UPT, UP0 ;  /* 0x000000ff0500728c */ /* 0x000fd2000bf05300 */
[----:B------:R-:W-:Y:S05]  /*6850*/  BRA.U UP0, `(.L_x_118) ;  /* 0x00000001000c7547 */ /* 0x000fea000b800000 */
[----:B------:R-:W-:-:S13]  /*6860*/  FSETP.NEU.AND P0, PT, RZ, UR38, PT ;  /* 0x00000026ff007c0b */ /* 0x000fda000bf0d000 */
[----:B------:R-:W-:Y:S05]  /*6870*/  @!P0 EXIT ;  /* 0x000000000000894d */ /* 0x000fea0003800000 */
[----:B------:R-:W-:Y:S05]  /*6880*/  BRA `(.L_x_117) ;  /* 0x0000000000247947 */ /* 0x000fea0003800000 */
.L_x_118:
[----:B------:R-:W-:-:S13]  /*6890*/  LOP3.LUT P0, RZ, R42, 0xff, RZ, 0xc0, !PT ;  /* 0x000000ff2aff7812 */ /* 0x000fda000780c0ff */
[----:B------:R-:W-:Y:S05]  /*68a0*/  @P0 BRA `(.L_x_119) ;  /* 0x0000000000140947 */ /* 0x000fea0003800000 */
[----:B------:R-:W3:Y:S02]  /*68b0*/  LDCU.64 UR4, c[0x0][0x888] ;  /* 0x00011100ff0477ac */ /* 0x000ee40008000a00 */
[----:B---3--:R-:W-:-:S04]  /*68c0*/  ISETP.NE.U32.AND P0, PT, RZ, UR4, PT ;  /* 0x00000004ff007c0c */ /* 0x008fc8000bf05070 */
[----:B------:R-:W-:-:S13]  /*68d0*/  ISETP.NE.AND.EX P0, PT, RZ, UR5, PT, P0 ;  /* 0x00000005ff007c0c */ /* 0x000fda000bf05300 */
[----:B------:R-:W-:Y:S05]  /*68e0*/  @!P0 EXIT ;  /* 0x000000000000894d */ /* 0x000fea0003800000 */
[----:B------:R-:W-:Y:S05]  /*68f0*/  BRA `(.L_x_117) ;  /* 0x0000000000087947 */ /* 0x000fea0003800000 */
.L_x_119:
[----:B------:R-:W-:-:S13]  /*6900*/  FSETP.NEU.AND P0, PT, RZ, UR38, PT ;  /* 0x00000026ff007c0b */ /* 0x000fda000bf0d000 */
[----:B------:R-:W-:Y:S05]  /*6910*/  @!P0 EXIT ;  /* 0x000000000000894d */ /* 0x000fea0003800000 */
.L_x_117:
[----:B------:R-:W-:-:S04]  /*6920*/  DEPBAR.LE SB0, 0x0 ;  /* 0x000080000000791a */ /* 0x000fc80000000000 */
[----:B------:R-:W-:Y:S05]  /*6930*/  EXIT ;  /* 0x000000000000794d */ /* 0x000fea0003800000 */
.L_x_20:
[----:B----4-:R4:W1:Y:S02]  /*6940*/  SYNCS.PHASECHK.TRANS64.TRYWAIT P0, [R4+URZ+0x240], R5 ;  /* 0x00024005040075a7 */ /* 0x01086400080011ff */
[----:B-1----:R-:W-:Y:S05]  /*6950*/  @!P0 NANOSLEEP.SYNCS 0x989680 ;  /* 0x009896800000895d */ /* 0x002fea0003900000 */
[----:B------:R-:W1:Y:S02]  /*6960*/  @!P0 SYNCS.PHASECHK.TRANS64 P0, [R4+URZ+0x240], R5 ;  /* 0x00024005040085a7 */ /* 0x000e6400080010ff */
[----:B-1----:R-:W-:Y:S05]  /*6970*/  @!P0 BRA `(.L_x_20) ;  /* 0xfffffffc00f08947 */ /* 0x002fea000383ffff */
[----:B------:R-:W-:Y:S05]  /*6980*/  BRA `(.L_x_120) ;  /* 0xffffffac00bc7947 */ /* 0x000fea000383ffff */
.L_x_23:
[----:B-1----:R-:W-:-:S07]  /*6990*/  MOV R4, UR33 ;  /* 0x0000002100047c02 */ /* 0x002fce0008000f00 */
.L_x_121:
[----:B-1----:R1:W4:Y:S02]  /*69a0*/  SYNCS.PHASECHK.TRANS64.TRYWAIT P0, [R4+URZ+0xd0], R7 ;  /* 0x0000d007040075a7 */ /* 0x00232400080011ff */
[----:B----4-:R-:W-:Y:S05]  /*69b0*/  @!P0 NANOSLEEP.SYNCS 0x989680 ;  /* 0x009896800000895d */ /* 0x010fea0003900000 */
[----:B------:R-:W4:Y:S02]  /*69c0*/  @!P0 SYNCS.PHASECHK.TRANS64 P0, [R4+URZ+0xd0], R7 ;  /* 0x0000d007040085a7 */ /* 0x000f2400080010ff */
[----:B----4-:R-:W-:Y:S05]  /*69d0*/  @!P0 BRA `(.L_x_121) ;  /* 0xfffffffc00f08947 */ /* 0x010fea000383ffff */
[----:B------:R-:W-:Y:S05]  /*69e0*/  BRA `(.L_x_22) ;  /* 0xffffffb0000c7947 */ /* 0x000fea000383ffff */
.L_x_29:
[----:B-1----:R-:W-:-:S07]  /*69f0*/  MOV R4, UR17 ;  /* 0x0000001100047c02 */ /* 0x002fce0008000f00 */
.L_x_122:
[----:B-1----:R1:W4:Y:S02]  /*6a00*/  SYNCS.PHASECHK.TRANS64.TRYWAIT P0, [R4+URZ+0xd0], R7 ;  /* 0x0000d007040075a7 */ /* 0x00232400080011ff */
[----:B----4-:R-:W-:Y:S05]  /*6a10*/  @!P0 NANOSLEEP.SYNCS 0x989680 ;  /* 0x009896800000895d */ /* 0x010fea0003900000 */
[----:B------:R-:W4:Y:S02]  /*6a20*/  @!P0 SYNCS.PHASECHK.TRANS64 P0, [R4+URZ+0xd0], R7 ;  /* 0x0000d007040085a7 */ /* 0x000f2400080010ff */
[----:B----4-:R-:W-:Y:S05]  /*6a30*/  @!P0 BRA `(.L_x_122) ;  /* 0xfffffffc00f08947 */ /* 0x010fea000383ffff */
[----:B------:R-:W-:Y:S05]  /*6a40*/  BRA `(.L_x_28) ;  /* 0xffffffb000b47947 */ /* 0x000fea000383ffff */
.L_x_33:
[----:B-1----:R1:W4:Y:S02]  /*6a50*/  SYNCS.PHASECHK.TRANS64.TRYWAIT P0, [R8+URZ+0x1d0], R5 ;  /* 0x0001d005080075a7 */ /* 0x00232400080011ff */
[----:B----4-:R-:W-:Y:S05]  /*6a60*/  @!P0 NANOSLEEP.SYNCS 0x989680 ;  /* 0x009896800000895d */ /* 0x010fea0003900000 */
[----:B------:R-:W4:Y:S02]  /*6a70*/  @!P0 SYNCS.PHASECHK.TRANS64 P0, [R8+URZ+0x1d0], R5 ;  /* 0x0001d005080085a7 */ /* 0x000f2400080010ff */
[----:B----4-:R-:W-:Y:S05]  /*6a80*/  @!P0 BRA `(.L_x_33) ;  /* 0xfffffffc00f08947 */ /* 0x010fea000383ffff */
[----:B------:R-:W-:Y:S05]  /*6a90*/  BRA `(.L_x_123) ;  /* 0xffffffb400447947 */ /* 0x000fea000383ffff */
.L_x_37:
[----:B------:R-:W-:-:S07]  /*6aa0*/  MOV R0, UR4 ;  /* 0x0000000400007c02 */ /* 0x000fce0008000f00 */
.L_x_124:
[----:B-1----:R1:W2:Y:S02]  /*6ab0*/  SYNCS.PHASECHK.TRANS64.TRYWAIT P0, [R0+URZ], R3 ;  /* 0x00000003000075a7 */ /* 0x0022a400080011ff */
[----:B--2---:R-:W-:Y:S05]  /*6ac0*/  @!P0 NANOSLEEP.SYNCS 0x989680 ;  /* 0x009896800000895d */ /* 0x004fea0003900000 */
[----:B------:R-:W2:Y:S02]  /*6ad0*/  @!P0 SYNCS.PHASECHK.TRANS64 P0, [R0+URZ], R3 ;  /* 0x00000003000085a7 */ /* 0x000ea400080010ff */
[----:B--2---:R-:W-:Y:S05]  /*6ae0*/  @!P0 BRA `(.L_x_124) ;  /* 0xfffffffc00f08947 */ /* 0x004fea000383ffff */
[----:B------:R-:W-:Y:S05]  /*6af0*/  BRA `(.L_x_125) ;  /* 0xffffffb800b47947 */ /* 0x000fea000383ffff */
.L_x_38:
[----:B------:R-:W-:-:S07]  /*6b00*/  MOV R0, UR4 ;  /* 0x0000000400007c02 */ /* 0x000fce0008000f00 */
.L_x_126:
[----:B-1----:R1:W2:Y:S02]  /*6b10*/  SYNCS.PHASECHK.TRANS64.TRYWAIT P0, [R0+URZ], R3 ;  /* 0x00000003000075a7 */ /* 0x0022a400080011ff */
[----:B--2---:R-:W-:Y:S05]  /*6b20*/  @!P0 NANOSLEEP.SYNCS 0x989680 ;  /* 0x009896800000895d */ /* 0x004fea0003900000 */
[----:B------:R-:W2:Y:S02]  /*6b30*/  @!P0 SYNCS.PHASECHK.TRANS64 P0, [R0+URZ], R3 ;  /* 0x00000003000085a7 */ /* 0x000ea400080010ff */
[----:B--2---:R-:W-:Y:S05]  /*6b40*/  @!P0 BRA `(.L_x_126) ;  /* 0xfffffffc00f08947 */ /* 0x004fea000383ffff */
[----:B------:R-:W-:Y:S05]  /*6b50*/  BRA `(.L_x_127) ;  /* 0xffffffb800c07947 */ /* 0x000fea000383ffff */
.L_x_39:
[----:B------:R-:W-:-:S07]  /*6b60*/  MOV R0, UR4 ;  /* 0x0000000400007c02 */ /* 0x000fce0008000f00 */
.L_x_128:
[----:B-1----:R1:W2:Y:S02]  /*6b70*/  SYNCS.PHASECHK.TRANS64.TRYWAIT P0, [R0+URZ], R3 ;  /* 0x00000003000075a7 */ /* 0x0022a400080011ff */
[----:B--2---:R-:W-:Y:S05]  /*6b80*/  @!P0 NANOSLEEP.SYNCS 0x989680 ;  /* 0x009896800000895d */ /* 0x004fea0003900000 */
[----:B------:R-:W2:Y:S02]  /*6b90*/  @!P0 SYNCS.PHASECHK.TRANS64 P0, [R0+URZ], R3 ;  /* 0x00000003000085a7 */ /* 0x000ea400080010ff */
[----:B--2---:R-:W-:Y:S05]  /*6ba0*/  @!P0 BRA `(.L_x_128) ;  /* 0xfffffffc00f08947 */ /* 0x004fea000383ffff */
[----:B------:R-:W-:Y:S05]  /*6bb0*/  BRA `(.L_x_129) ;  /* 0xffffffb800cc7947 */ /* 0x000fea000383ffff */
.L_x_40:
[----:B------:R-:W-:-:S07]  /*6bc0*/  MOV R0, UR4 ;  /* 0x0000000400007c02 */ /* 0x000fce0008000f00 */
.L_x_130:
[----:B-1----:R1:W2:Y:S02]  /*6bd0*/  SYNCS.PHASECHK.TRANS64.TRYWAIT P0, [R0+URZ], R3 ;  /* 0x00000003000075a7 */ /* 0x0022a400080011ff */
[----:B--2---:R-:W-:Y:S05]  /*6be0*/  @!P0 NANOSLEEP.SYNCS 0x989680 ;  /* 0x009896800000895d */ /* 0x004fea0003900000 */
[----:B------:R-:W2:Y:S02]  /*6bf0*/  @!P0 SYNCS.PHASECHK.TRANS64 P0, [R0+URZ], R3 ;  /* 0x00000003000085a7 */ /* 0x000ea400080010ff */
[----:B--2---:R-:W-:Y:S05]  /*6c00*/  @!P0 BRA `(.L_x_130) ;  /* 0xfffffffc00f08947 */ /* 0x004fea000383ffff */
[----:B------:R-:W-:Y:S05]  /*6c10*/  BRA `(.L_x_131) ;  /* 0xffffffb800d87947 */ /* 0x000fea000383ffff */
.L_x_41:
[----:B------:R-:W-:-:S07]  /*6c20*/  MOV R0, UR4 ;  /* 0x0000000400007c02 */ /* 0x000fce0008000f00 */
.L_x_132:
[----:B-1----:R1:W2:Y:S02]  /*6c30*/  SYNCS.PHASECHK.TRANS64.TRYWAIT P0, [R0+URZ], R3 ;  /* 0x00000003000075a7 */ /* 0x0022a400080011ff */
[----:B--2---:R-:W-:Y:S05]  /*6c40*/  @!P0 NANOSLEEP.SYNCS 0x989680 ;  /* 0x009896800000895d */ /* 0x004fea0003900000 */
[----:B------:R-:W2:Y:S02]  /*6c50*/  @!P0 SYNCS.PHASECHK.TRANS64 P0, [R0+URZ], R3 ;  /* 0x00000003000085a7 */ /* 0x000ea400080010ff */
[----:B--2---:R-:W-:Y:S05]  /*6c60*/  @!P0 BRA `(.L_x_132) ;  /* 0xfffffffc00f08947 */ /* 0x004fea000383ffff */
[----:B------:R-:W-:Y:S05]  /*6c70*/  BRA `(.L_x_133) ;  /* 0xffffffb800e47947 */ /* 0x000fea000383ffff */
.L_x_42:
[----:B------:R-:W-:-:S07]  /*6c80*/  MOV R0, UR4 ;  /* 0x0000000400007c02 */ /* 0x000fce0008000f00 */
.L_x_134:
[----:B-1----:R1:W2:Y:S02]  /*6c90*/  SYNCS.PHASECHK.TRANS64.TRYWAIT P0, [R0+URZ], R3 ;  /* 0x00000003000075a7 */ /* 0x0022a400080011ff */
[----:B--2---:R-:W-:Y:S05]  /*6ca0*/  @!P0 NANOSLEEP.SYNCS 0x989680 ;  /* 0x009896800000895d */ /* 0x004fea0003900000 */
[----:B------:R-:W2:Y:S02]  /*6cb0*/  @!P0 SYNCS.PHASECHK.TRANS64 P0, [R0+URZ], R3 ;  /* 0x00000003000085a7 */ /* 0x000ea400080010ff */
[----:B--2---:R-:W-:Y:S05]  /*6cc0*/  @!P0 BRA `(.L_x_134) ;  /* 0xfffffffc00f08947 */ /* 0x004fea000383ffff */
[----:B------:R-:W-:Y:S05]  /*6cd0*/  BRA `(.L_x_135) ;  /* 0xffffffb800f07947 */ /* 0x000fea000383ffff */
.L_x_43:
[----:B------:R-:W-:-:S07]  /*6ce0*/  MOV R0, UR4 ;  /* 0x0000000400007c02 */ /* 0x000fce0008000f00 */
.L_x_136:
[----:B-1----:R1:W2:Y:S02]  /*6cf0*/  SYNCS.PHASECHK.TRANS64.TRYWAIT P0, [R0+URZ], R3 ;  /* 0x00000003000075a7 */ /* 0x0022a400080011ff */
[----:B--2---:R-:W-:Y:S05]  /*6d00*/  @!P0 NANOSLEEP.SYNCS 0x989680 ;  /* 0x009896800000895d */ /* 0x004fea0003900000 */
[----:B------:R-:W2:Y:S02]  /*6d10*/  @!P0 SYNCS.PHASECHK.TRANS64 P0, [R0+URZ], R3 ;  /* 0x00000003000085a7 */ /* 0x000ea400080010ff */
[----:B--2---:R-:W-:Y:S05]  /*6d20*/  @!P0 BRA `(.L_x_136) ;  /* 0xfffffffc00f08947 */ /* 0x004fea000383ffff */
[----:B------:R-:W-:Y:S05]  /*6d30*/  BRA `(.L_x_137) ;  /* 0xffffffb800fc7947 */ /* 0x000fea000383ffff */
.L_x_44:
[----:B------:R-:W-:-:S07]  /*6d40*/  MOV R0, UR4 ;  /* 0x0000000400007c02 */ /* 0x000fce0008000f00 */
.L_x_138:
[----:B-1----:R1:W2:Y:S02]  /*6d50*/  SYNCS.PHASECHK.TRANS64.TRYWAIT P0, [R0+URZ], R3 ;  /* 0x00000003000075a7 */ /* 0x0022a400080011ff */
[----:B--2---:R-:W-:Y:S05]  /*6d60*/  @!P0 NANOSLEEP.SYNCS 0x989680 ;  /* 0x009896800000895d */ /* 0x004fea0003900000 */
[----:B------:R-:W2:Y:S02]  /*6d70*/  @!P0 SYNCS.PHASECHK.TRANS64 P0, [R0+URZ], R3 ;  /* 0x00000003000085a7 */ /* 0x000ea400080010ff */
[----:B--2---:R-:W-:Y:S05]  /*6d80*/  @!P0 BRA `(.L_x_138) ;  /* 0xfffffffc00f08947 */ /* 0x004fea000383ffff */
[----:B------:R-:W-:Y:S05]  /*6d90*/  BRA `(.L_x_139) ;  /* 0xffffffbc00087947 */ /* 0x000fea000383ffff */
.L_x_45:
[----:B------:R-:W-:-:S07]  /*6da0*/  MOV R0, UR4 ;  /* 0x0000000400007c02 */ /* 0x000fce0008000f00 */
.L_x_140:
[----:B-1----:R1:W2:Y:S02]  /*6db0*/  SYNCS.PHASECHK.TRANS64.TRYWAIT P0, [R0+URZ], R3 ;  /* 0x00000003000075a7 */ /* 0x0022a400080011ff */
[----:B--2---:R-:W-:Y:S05]  /*6dc0*/  @!P0 NANOSLEEP.SYNCS 0x989680 ;  /* 0x009896800000895d */ /* 0x004fea0003900000 */
[----:B------:R-:W2:Y:S02]  /*6dd0*/  @!P0 SYNCS.PHASECHK.TRANS64 P0, [R0+URZ], R3 ;  /* 0x00000003000085a7 */ /* 0x000ea400080010ff */
[----:B--2---:R-:W-:Y:S05]  /*6de0*/  @!P0 BRA `(.L_x_140) ;  /* 0xfffffffc00f08947 */ /* 0x004fea000383ffff */
[----:B------:R-:W-:Y:S05]  /*6df0*/  BRA `(.L_x_141) ;  /* 0xffffffbc00147947 */ /* 0x000fea000383ffff */
.L_x_46:
[----:B------:R-:W-:-:S07]  /*6e00*/  MOV R0, UR4 ;  /* 0x0000000400007c02 */ /* 0x000fce0008000f00 */
.L_x_142:
[----:B-1----:R1:W2:Y:S02]  /*6e10*/  SYNCS.PHASECHK.TRANS64.TRYWAIT P0, [R0+URZ], R3 ;  /* 0x00000003000075a7 */ /* 0x0022a400080011ff */
[----:B--2---:R-:W-:Y:S05]  /*6e20*/  @!P0 NANOSLEEP.SYNCS 0x989680 ;  /* 0x009896800000895d */ /* 0x004fea0003900000 */
[----:B------:R-:W2:Y:S02]  /*6e30*/  @!P0 SYNCS.PHASECHK.TRANS64 P0, [R0+URZ], R3 ;  /* 0x00000003000085a7 */ /* 0x000ea400080010ff */
[----:B--2---:R-:W-:Y:S05]  /*6e40*/  @!P0 BRA `(.L_x_142) ;  /* 0xfffffffc00f08947 */ /* 0x004fea000383ffff */
[----:B------:R-:W-:Y:S05]  /*6e50*/  BRA `(.L_x_143) ;  /* 0xffffffbc00207947 */ /* 0x000fea000383ffff */
.L_x_47:
[----:B------:R-:W-:-:S07]  /*6e60*/  MOV R0, UR4 ;  /* 0x0000000400007c02 */ /* 0x000fce0008000f00 */
.L_x_144:
[----:B-1----:R1:W2:Y:S02]  /*6e70*/  SYNCS.PHASECHK.TRANS64.TRYWAIT P0, [R0+URZ], R3 ;  /* 0x00000003000075a7 */ /* 0x0022a400080011ff */
[----:B--2---:R-:W-:Y:S05]  /*6e80*/  @!P0 NANOSLEEP.SYNCS 0x989680 ;  /* 0x009896800000895d */ /* 0x004fea0003900000 */
[----:B------:R-:W2:Y:S02]  /*6e90*/  @!P0 SYNCS.PHASECHK.TRANS64 P0, [R0+URZ], R3 ;  /* 0x00000003000085a7 */ /* 0x000ea400080010ff */
[----:B--2---:R-:W-:Y:S05]  /*6ea0*/  @!P0 BRA `(.L_x_144) ;  /* 0xfffffffc00f08947 */ /* 0x004fea000383ffff */
[----:B------:R-:W-:Y:S05]  /*6eb0*/  BRA `(.L_x_145) ;  /* 0xffffffbc002c7947 */ /* 0x000fea000383ffff */
.L_x_48:
[----:B------:R-:W-:-:S07]  /*6ec0*/  MOV R0, UR4 ;  /* 0x0000000400007c02 */ /* 0x000fce0008000f00 */
.L_x_146:
[----:B-1----:R1:W2:Y:S02]  /*6ed0*/  SYNCS.PHASECHK.TRANS64.TRYWAIT P0, [R0+URZ], R3 ;  /* 0x00000003000075a7 */ /* 0x0022a400080011ff */
[----:B--2---:R-:W-:Y:S05]  /*6ee0*/  @!P0 NANOSLEEP.SYNCS 0x989680 ;  /* 0x009896800000895d */ /* 0x004fea0003900000 */
[----:B------:R-:W2:Y:S02]  /*6ef0*/  @!P0 SYNCS.PHASECHK.TRANS64 P0, [R0+URZ], R3 ;  /* 0x00000003000085a7 */ /* 0x000ea400080010ff */
[----:B--2---:R-:W-:Y:S05]  /*6f00*/  @!P0 BRA `(.L_x_146) ;  /* 0xfffffffc00f08947 */ /* 0x004fea000383ffff */
[----:B------:R-:W-:Y:S05]  /*6f10*/  BRA `(.L_x_147) ;  /* 0xffffffbc00387947 */ /* 0x000fea000383ffff */
.L_x_49:
[----:B------:R-:W-:-:S07]  /*6f20*/  MOV R0, UR4 ;  /* 0x0000000400007c02 */ /* 0x000fce0008000f00 */
.L_x_148:
[----:B-1----:R1:W2:Y:S02]  /*6f30*/  SYNCS.PHASECHK.TRANS64.TRYWAIT P0, [R0+URZ], R3 ;  /* 0x00000003000075a7 */ /* 0x0022a400080011ff */
[----:B--2---:R-:W-:Y:S05]  /*6f40*/  @!P0 NANOSLEEP.SYNCS 0x989680 ;  /* 0x009896800000895d */ /* 0x004fea0003900000 */
[----:B------:R-:W2:Y:S02]  /*6f50*/  @!P0 SYNCS.PHASECHK.TRANS64 P0, [R0+URZ], R3 ;  /* 0x00000003000085a7 */ /* 0x000ea400080010ff */
[----:B--2---:R-:W-:Y:S05]  /*6f60*/  @!P0 BRA `(.L_x_148) ;  /* 0xfffffffc00f08947 */ /* 0x004fea000383ffff */
[----:B------:R-:W-:Y:S05]  /*6f70*/  BRA `(.L_x_149) ;  /* 0xffffffbc00447947 */ /* 0x000fea000383ffff */
.L_x_50:
[----:B------:R-:W-:-:S07]  /*6f80*/  MOV R0, UR4 ;  /* 0x0000000400007c02 */ /* 0x000fce0008000f00 */
.L_x_150:
[----:B-1----:R1:W2:Y:S02]  /*6f90*/  SYNCS.PHASECHK.TRANS64.TRYWAIT P0, [R0+URZ], R3 ;  /* 0x00000003000075a7 */ /* 0x0022a400080011ff */
[----:B--2---:R-:W-:Y:S05]  /*6fa0*/  @!P0 NANOSLEEP.SYNCS 0x989680 ;  /* 0x009896800000895d */ /* 0x004fea0003900000 */
[----:B------:R-:W2:Y:S02]  /*6fb0*/  @!P0 SYNCS.PHASECHK.TRANS64 P0, [R0+URZ], R3 ;  /* 0x00000003000085a7 */ /* 0x000ea400080010ff */
[----:B--2---:R-:W-:Y:S05]  /*6fc0*/  @!P0 BRA `(.L_x_150) ;  /* 0xfffffffc00f08947 */ /* 0x004fea000383ffff */
[----:B------:R-:W-:Y:S05]  /*6fd0*/  BRA `(.L_x_151) ;  /* 0xffffffbc00507947 */ /* 0x000fea000383ffff */
.L_x_51:
[----:B------:R-:W-:-:S07]  /*6fe0*/  MOV R0, UR4 ;  /* 0x0000000400007c02 */ /* 0x000fce0008000f00 */
.L_x_152:
[----:B-1----:R1:W2:Y:S02]  /*6ff0*/  SYNCS.PHASECHK.TRANS64.TRYWAIT P0, [R0+URZ], R3 ;  /* 0x00000003000075a7 */ /* 0x0022a400080011ff */
[----:B--2---:R-:W-:Y:S05]  /*7000*/  @!P0 NANOSLEEP.SYNCS 0x989680 ;  /* 0x009896800000895d */ /* 0x004fea0003900000 */
[----:B------:R-:W2:Y:S02]  /*7010*/  @!P0 SYNCS.PHASECHK.TRANS64 P0, [R0+URZ], R3 ;  /* 0x00000003000085a7 */ /* 0x000ea400080010ff */
[----:B--2---:R-:W-:Y:S05]  /*7020*/  @!P0 BRA `(.L_x_152) ;  /* 0xfffffffc00f08947 */ /* 0x004fea000383ffff */
[----:B------:R-:W-:Y:S05]  /*7030*/  BRA `(.L_x_153) ;  /* 0xffffffbc005c7947 */ /* 0x000fea000383ffff */
.L_x_52:
[----:B------:R-:W-:-:S07]  /*7040*/  MOV R0, UR4 ;  /* 0x0000000400007c02 */ /* 0x000fce0008000f00 */
.L_x_154:
[----:B-1----:R1:W2:Y:S02]  /*7050*/  SYNCS.PHASECHK.TRANS64.TRYWAIT P0, [R0+URZ], R3 ;  /* 0x00000003000075a7 */ /* 0x0022a400080011ff */
[----:B--2---:R-:W-:Y:S05]  /*7060*/  @!P0 NANOSLEEP.SYNCS 0x989680 ;  /* 0x009896800000895d */ /* 0x004fea0003900000 */
[----:B------:R-:W2:Y:S02]  /*7070*/  @!P0 SYNCS.PHASECHK.TRANS64 P0, [R0+URZ], R3 ;  /* 0x00000003000085a7 */ /* 0x000ea400080010ff */
[----:B--2---:R-:W-:Y:S05]  /*7080*/  @!P0 BRA `(.L_x_154) ;  /* 0xfffffffc00f08947 */ /* 0x004fea000383ffff */
[----:B------:R-:W-:Y:S05]  /*7090*/  BRA `(.L_x_155) ;  /* 0xffffffbc00687947 */ /* 0x000fea000383ffff */
.L_x_53:
[----:B------:R-:W-:-:S07]  /*70a0*/  MOV R0, UR4 ;  /* 0x0000000400007c02 */ /* 0x000fce0008000f00 */
.L_x_156:
[----:B-1----:R1:W2:Y:S02]  /*70b0*/  SYNCS.PHASECHK.TRANS64.TRYWAIT P0, [R0+URZ], R3 ;  /* 0x00000003000075a7 */ /* 0x0022a400080011ff */
[----:B--2---:R-:W-:Y:S05]  /*70c0*/  @!P0 NANOSLEEP.SYNCS 0x989680 ;  /* 0x009896800000895d */ /* 0x004fea0003900000 */
[----:B------:R-:W2:Y:S02]  /*70d0*/  @!P0 SYNCS.PHASECHK.TRANS64 P0, [R0+URZ], R3 ;  /* 0x00000003000085a7 */ /* 0x000ea400080010ff */
[----:B--2---:R-:W-:Y:S05]  /*70e0*/  @!P0 BRA `(.L_x_156) ;  /* 0xfffffffc00f08947 */ /* 0x004fea000383ffff */
[----:B------:R-:W-:Y:S05]  /*70f0*/  BRA `(.L_x_157) ;  /* 0xffffffbc00747947 */ /* 0x000fea000383ffff */
.L_x_54:
[----:B------:R-:W-:-:S07]  /*7100*/  MOV R0, UR4 ;  /* 0x0000000400007c02 */ /* 0x000fce0008000f00 */
.L_x_158:
[----:B-1----:R1:W2:Y:S02]  /*7110*/  SYNCS.PHASECHK.TRANS64.TRYWAIT P0, [R0+URZ], R3 ;  /* 0x00000003000075a7 */ /* 0x0022a400080011ff */
[----:B--2---:R-:W-:Y:S05]  /*7120*/  @!P0 NANOSLEEP.SYNCS 0x989680 ;  /* 0x009896800000895d */ /* 0x004fea0003900000 */
[----:B------:R-:W2:Y:S02]  /*7130*/  @!P0 SYNCS.PHASECHK.TRANS64 P0, [R0+URZ], R3 ;  /* 0x00000003000085a7 */ /* 0x000ea400080010ff */
[----:B--2---:R-:W-:Y:S05]  /*7140*/  @!P0 BRA `(.L_x_158) ;  /* 0xfffffffc00f08947 */ /* 0x004fea000383ffff */
[----:B------:R-:W-:Y:S05]  /*7150*/  BRA `(.L_x_159) ;  /* 0xffffffbc00807947 */ /* 0x000fea000383ffff */
.L_x_55:
[----:B------:R-:W-:-:S07]  /*7160*/  MOV R0, UR4 ;  /* 0x0000000400007c02 */ /* 0x000fce0008000f00 */
.L_x_160:
[----:B-1----:R1:W2:Y:S02]  /*7170*/  SYNCS.PHASECHK.TRANS64.TRYWAIT P0, [R0+URZ], R3 ;  /* 0x00000003000075a7 */ /* 0x0022a400080011ff */
[----:B--2---:R-:W-:Y:S05]  /*7180*/  @!P0 NANOSLEEP.SYNCS 0x989680 ;  /* 0x009896800000895d */ /* 0x004fea0003900000 */
[----:B------:R-:W2:Y:S02]  /*7190*/  @!P0 SYNCS.PHASECHK.TRANS64 P0, [R0+URZ], R3 ;  /* 0x00000003000085a7 */ /* 0x000ea400080010ff */
[----:B--2---:R-:W-:Y:S05]  /*71a0*/  @!P0 BRA `(.L_x_160) ;  /* 0xfffffffc00f08947 */ /* 0x004fea000383ffff */
[----:B------:R-:W-:Y:S05]  /*71b0*/  BRA `(.L_x_161) ;  /* 0xffffffbc008c7947 */ /* 0x000fea000383ffff */
.L_x_56:
[----:B------:R-:W-:-:S07]  /*71c0*/  MOV R0, UR4 ;  /* 0x0000000400007c02 */ /* 0x000fce0008000f00 */
.L_x_162:
[----:B-1----:R1:W2:Y:S02]  /*71d0*/  SYNCS.PHASECHK.TRANS64.TRYWAIT P0, [R0+URZ], R3 ;  /* 0x00000003000075a7 */ /* 0x0022a400080011ff */
[----:B--2---:R-:W-:Y:S05]  /*71e0*/  @!P0 NANOSLEEP.SYNCS 0x989680 ;  /* 0x009896800000895d */ /* 0x004fea0003900000 */
[----:B------:R-:W2:Y:S02]  /*71f0*/  @!P0 SYNCS.PHASECHK.TRANS64 P0, [R0+URZ], R3 ;  /* 0x00000003000085a7 */ /* 0x000ea400080010ff */
[----:B--2---:R-:W-:Y:S05]  /*7200*/  @!P0 BRA `(.L_x_162) ;  /* 0xfffffffc00f08947 */ /* 0x004fea000383ffff */
[----:B------:R-:W-:Y:S05]  /*7210*/  BRA `(.L_x_163) ;  /* 0xffffffbc00987947 */ /* 0x000fea000383ffff */
.L_x_57:
[----:B------:R-:W-:-:S07]  /*7220*/  MOV R0, UR4 ;  /* 0x0000000400007c02 */ /* 0x000fce0008000f00 */
.L_x_164:
[----:B-1----:R1:W2:Y:S02]  /*7230*/  SYNCS.PHASECHK.TRANS64.TRYWAIT P0, [R0+URZ], R3 ;  /* 0x00000003000075a7 */ /* 0x0022a400080011ff */
[----:B--2---:R-:W-:Y:S05]  /*7240*/  @!P0 NANOSLEEP.SYNCS 0x989680 ;  /* 0x009896800000895d */ /* 0x004fea0003900000 */
[----:B------:R-:W2:Y:S02]  /*7250*/  @!P0 SYNCS.PHASECHK.TRANS64 P0, [R0+URZ], R3 ;  /* 0x00000003000085a7 */ /* 0x000ea400080010ff */
[----:B--2---:R-:W-:Y:S05]  /*7260*/  @!P0 BRA `(.L_x_164) ;  /* 0xfffffffc00f08947 */ /* 0x004fea000383ffff */
[----:B------:R-:W-:Y:S05]  /*7270*/  BRA `(.L_x_165) ;  /* 0xffffffbc00a47947 */ /* 0x000fea000383ffff */
.L_x_58:
[----:B------:R-:W-:-:S07]  /*7280*/  MOV R0, UR4 ;  /* 0x0000000400007c02 */ /* 0x000fce0008000f00 */
.L_x_166:
[----:B-1----:R1:W2:Y:S02]  /*7290*/  SYNCS.PHASECHK.TRANS64.TRYWAIT P0, [R0+URZ], R3 ;  /* 0x00000003000075a7 */ /* 0x0022a400080011ff */
[----:B--2---:R-:W-:Y:S05]  /*72a0*/  @!P0 NANOSLEEP.SYNCS 0x989680 ;  /* 0x009896800000895d */ /* 0x004fea0003900000 */
[----:B------:R-:W2:Y:S02]  /*72b0*/  @!P0 SYNCS.PHASECHK.TRANS64 P0, [R0+URZ], R3 ;  /* 0x00000003000085a7 */ /* 0x000ea400080010ff */
[----:B--2---:R-:W-:Y:S05]  /*72c0*/  @!P0 BRA `(.L_x_166) ;  /* 0xfffffffc00f08947 */ /* 0x004fea000383ffff */
[----:B------:R-:W-:Y:S05]  /*72d0*/  BRA `(.L_x_167) ;  /* 0xffffffbc00b07947 */ /* 0x000fea000383ffff */
.L_x_59:
[----:B------:R-:W-:-:S07]  /*72e0*/  MOV R0, UR4 ;  /* 0x0000000400007c02 */ /* 0x000fce0008000f00 */
.L_x_168:
[----:B-1----:R1:W2:Y:S02]  /*72f0*/  SYNCS.PHASECHK.TRANS64.TRYWAIT P0, [R0+URZ], R3 ;  /* 0x00000003000075a7 */ /* 0x0022a400080011ff */
[----:B--2---:R-:W-:Y:S05]  /*7300*/  @!P0 NANOSLEEP.SYNCS 0x989680 ;  /* 0x009896800000895d */ /* 0x004fea0003900000 */
[----:B------:R-:W2:Y:S02]  /*7310*/  @!P0 SYNCS.PHASECHK.TRANS64 P0, [R0+URZ], R3 ;  /* 0x00000003000085a7 */ /* 0x000ea400080010ff */
[----:B--2---:R-:W-:Y:S05]  /*7320*/  @!P0 BRA `(.L_x_168) ;  /* 0xfffffffc00f08947 */ /* 0x004fea000383ffff */
[----:B------:R-:W-:Y:S05]  /*7330*/  BRA `(.L_x_169) ;  /* 0xffffffbc00bc7947 */ /* 0x000fea000383ffff */
.L_x_60:
[----:B------:R-:W-:-:S07]  /*7340*/  MOV R0, UR4 ;  /* 0x0000000400007c02 */ /* 0x000fce0008000f00 */
.L_x_170:
[----:B-1----:R1:W2:Y:S02]  /*7350*/  SYNCS.PHASECHK.TRANS64.TRYWAIT P0, [R0+URZ], R3 ;  /* 0x00000003000075a7 */ /* 0x0022a400080011ff */
[----:B--2---:R-:W-:Y:S05]  /*7360*/  @!P0 NANOSLEEP.SYNCS 0x989680 ;  /* 0x009896800000895d */ /* 0x004fea0003900000 */
[----:B------:R-:W2:Y:S02]  /*7370*/  @!P0 SYNCS.PHASECHK.TRANS64 P0, [R0+URZ], R3 ;  /* 0x00000003000085a7 */ /* 0x000ea400080010ff */
[----:B--2---:R-:W-:Y:S05]  /*7380*/  @!P0 BRA `(.L_x_170) ;  /* 0xfffffffc00f08947 */ /* 0x004fea000383ffff */
[----:B------:R-:W-:Y:S05]  /*7390*/  BRA `(.L_x_171) ;  /* 0xffffffbc00c87947 */ /* 0x000fea000383ffff */
.L_x_61:
[----:B------:R-:W-:-:S07]  /*73a0*/  MOV R0, UR4 ;  /* 0x0000000400007c02 */ /* 0x000fce0008000f00 */
.L_x_172:
[----:B-1----:R1:W2:Y:S02]  /*73b0*/  SYNCS.PHASECHK.TRANS64.TRYWAIT P0, [R0+URZ], R3 ;  /* 0x00000003000075a7 */ /* 0x0022a400080011ff */
[----:B--2---:R-:W-:Y:S05]  /*73c0*/  @!P0 NANOSLEEP.SYNCS 0x989680 ;  /* 0x009896800000895d */ /* 0x004fea0003900000 */
[----:B------:R-:W2:Y:S02]  /*73d0*/  @!P0 SYNCS.PHASECHK.TRANS64 P0, [R0+URZ], R3 ;  /* 0x00000003000085a7 */ /* 0x000ea400080010ff */
[----:B--2---:R-:W-:Y:S05]  /*73e0*/  @!P0 BRA `(.L_x_172) ;  /* 0xfffffffc00f08947 */ /* 0x004fea000383ffff */
[----:B------:R-:W-:Y:S05]  /*73f0*/  BRA `(.L_x_173) ;  /* 0xffffffbc00d47947 */ /* 0x000fea000383ffff */
.L_x_64:
[----:B-1----:R1:W2:Y:S02]  /*7400*/  SYNCS.PHASECHK.TRANS64.TRYWAIT P0, [R2+URZ+0x230], R5 ;  /* 0x00023005020075a7 */ /* 0x0022a400080011ff */
[----:B--2---:R-:W-:Y:S05]  /*7410*/  @!P0 NANOSLEEP.SYNCS 0x989680 ;  /* 0x009896800000895d */ /* 0x004fea0003900000 */
[----:B------:R-:W2:Y:S02]  /*7420*/  @!P0 SYNCS.PHASECHK.TRANS64 P0, [R2+URZ+0x230], R5 ;  /* 0x00023005020085a7 */ /* 0x000ea400080010ff */
[----:B--2---:R-:W-:Y:S05]  /*7430*/  @!P0 BRA `(.L_x_64) ;  /* 0xfffffffc00f08947 */ /* 0x004fea000383ffff */
[----:B------:R-:W-:Y:S05]  /*7440*/  BRA `(.L_x_174) ;  /* 0xffffffc000307947 */ /* 0x000fea000383ffff */
.L_x_65:
[----:B------:R-:W-:-:S07]  /*7450*/  MOV R2, UR5 ;  /* 0x0000000500027c02 */ /* 0x000fce0008000f00 */
.L_x_175:
[----:B-1----:R1:W2:Y:S02]  /*7460*/  SYNCS.PHASECHK.TRANS64.TRYWAIT P0, [R2+URZ+0x1e0], R5 ;  /* 0x0001e005020075a7 */ /* 0x0022a400080011ff */
[----:B--2---:R-:W-:Y:S05]  /*7470*/  @!P0 NANOSLEEP.SYNCS 0x989680 ;  /* 0x009896800000895d */ /* 0x004fea0003900000 */
[----:B------:R-:W2:Y:S02]  /*7480*/  @!P0 SYNCS.PHASECHK.TRANS64 P0, [R2+URZ+0x1e0], R5 ;  /* 0x0001e005020085a7 */ /* 0x000ea400080010ff */
[----:B--2---:R-:W-:Y:S05]  /*7490*/  @!P0 BRA `(.L_x_175) ;  /* 0xfffffffc00f08947 */ /* 0x004fea000383ffff */
[----:B------:R-:W-:Y:S05]  /*74a0*/  BRA `(.L_x_176) ;  /* 0xffffffc000407947 */ /* 0x000fea000383ffff */
.L_x_66:
[----:B-1----:R1:W2:Y:S02]  /*74b0*/  SYNCS.PHASECHK.TRANS64.TRYWAIT P1, [R2+URZ+0x1d0], R5 ;  /* 0x0001d005020075a7 */ /* 0x0022a400080211ff */
[----:B--2---:R-:W-:Y:S05]  /*74c0*/  @!P1 NANOSLEEP.SYNCS 0x989680 ;  /* 0x009896800000995d */ /* 0x004fea0003900000 */
[----:B------:R-:W2:Y:S02]  /*74d0*/  @!P1 SYNCS.PHASECHK.TRANS64 P1, [R2+URZ+0x1d0], R5 ;  /* 0x0001d005020095a7 */ /* 0x000ea400080210ff */
[----:B--2---:R-:W-:Y:S05]  /*74e0*/  @!P1 BRA `(.L_x_66) ;  /* 0xfffffffc00f09947 */ /* 0x004fea000383ffff */
[----:B------:R-:W-:Y:S05]  /*74f0*/  BRA `(.L_x_177) ;  /* 0xffffffc000707947 */ /* 0x000fea000383ffff */
.L_x_69:
[----:B------:R-:W-:-:S07]  /*7500*/  MOV R0, UR5 ;  /* 0x0000000500007c02 */ /* 0x000fce0008000f00 */
.L_x_178:
[----:B-1----:R1:W2:Y:S02]  /*7510*/  SYNCS.PHASECHK.TRANS64.TRYWAIT P0, [R0+URZ+0x1e0], R3 ;  /* 0x0001e003000075a7 */ /* 0x0022a400080011ff */
[----:B--2---:R-:W-:Y:S05]  /*7520*/  @!P0 NANOSLEEP.SYNCS 0x989680 ;  /* 0x009896800000895d */ /* 0x004fea0003900000 */
[----:B------:R-:W2:Y:S02]  /*7530*/  @!P0 SYNCS.PHASECHK.TRANS64 P0, [R0+URZ+0x1e0], R3 ;  /* 0x0001e003000085a7 */ /* 0x000ea400080010ff */
[----:B--2---:R-:W-:Y:S05]  /*7540*/  @!P0 BRA `(.L_x_178) ;  /* 0xfffffffc00f08947 */ /* 0x004fea000383ffff */
[----:B------:R-:W-:Y:S05]  /*7550*/  BRA `(.L_x_68) ;  /* 0xffffffc000c47947 */ /* 0x000fea000383ffff */
.L_x_76:
[----:B-1----:R1:W2:Y:S02]  /*7560*/  SYNCS.PHASECHK.TRANS64.TRYWAIT P1, [R0+URZ+0x1d0], R5 ;  /* 0x0001d005000075a7 */ /* 0x0022a400080211ff */
[----:B--2---:R-:W-:Y:S05]  /*7570*/  @!P1 NANOSLEEP.SYNCS 0x989680 ;  /* 0x009896800000995d */ /* 0x004fea0003900000 */
[----:B------:R-:W2:Y:S02]  /*7580*/  @!P1 SYNCS.PHASECHK.TRANS64 P1, [R0+URZ+0x1d0], R5 ;  /* 0x0001d005000095a7 */ /* 0x000ea400080210ff */
[----:B--2---:R-:W-:Y:S05]  /*7590*/  @!P1 BRA `(.L_x_76) ;  /* 0xfffffffc00f09947 */ /* 0x004fea000383ffff */
[----:B------:R-:W-:Y:S05]  /*75a0*/  BRA `(.L_x_179) ;  /* 0xffffffc800247947 */ /* 0x000fea000383ffff */
.L_x_77:
[----:B------:R-:W-:-:S07]  /*75b0*/  MOV R3, UR8 ;  /* 0x0000000800037c02 */ /* 0x000fce0008000f00 */
.L_x_180:
[----:B-1----:R1:W2:Y:S02]  /*75c0*/  SYNCS.PHASECHK.TRANS64.TRYWAIT P0, [R3+URZ+0x210], R0 ;  /* 0x00021000030075a7 */ /* 0x0022a400080011ff */
[----:B--2---:R-:W-:Y:S05]  /*75d0*/  @!P0 NANOSLEEP.SYNCS 0x989680 ;  /* 0x009896800000895d */ /* 0x004fea0003900000 */
[----:B------:R-:W2:Y:S02]  /*75e0*/  @!P0 SYNCS.PHASECHK.TRANS64 P0, [R3+URZ+0x210], R0 ;  /* 0x00021000030085a7 */ /* 0x000ea400080010ff */
[----:B--2---:R-:W-:Y:S05]  /*75f0*/  @!P0 BRA `(.L_x_180) ;  /* 0xfffffffc00f08947 */ /* 0x004fea000383ffff */
[----:B------:R-:W-:Y:S05]  /*7600*/  BRA `(.L_x_181) ;  /* 0xffffffc800587947 */ /* 0x000fea000383ffff */
.L_x_80:
[----:B------:R-:W-:Y:S07]  /*7610*/  MOV R0, UR7 ;  /* 0x0000000700007c02 */ /* 0x000fee0008000f00 */
.L_x_182:
[----:B-1----:R1:W2:Y:S02]  /*7620*/  SYNCS.PHASECHK.TRANS64.TRYWAIT P0, [R0+URZ], R3 ;  /* 0x00000003000075a7 */ /* 0x0022a400080011ff */
[----:B--2---:R-:W-:Y:S05]  /*7630*/  @!P0 NANOSLEEP.SYNCS 0x989680 ;  /* 0x009896800000895d */ /* 0x004fea0003900000 */
[----:B------:R-:W2:Y:S02]  /*7640*/  @!P0 SYNCS.PHASECHK.TRANS64 P0, [R0+URZ], R3 ;  /* 0x00000003000085a7 */ /* 0x000ea400080010ff */
[----:B--2---:R-:W-:Y:S05]  /*7650*/  @!P0 BRA `(.L_x_182) ;  /* 0xfffffffc00f08947 */ /* 0x004fea000383ffff */
[----:B------:R-:W-:Y:S05]  /*7660*/  BRA `(.L_x_79) ;  /* 0xffffffc800747947 */ /* 0x000fea000383ffff */
.L_x_83:
[----:B------:R-:W-:-:S07]  /*7670*/  MOV R0, UR5 ;  /* 0x0000000500007c02 */ /* 0x000fce0008000f00 */
.L_x_183:
[----:B--2---:R2:W3:Y:S02]  /*7680*/  SYNCS.PHASECHK.TRANS64.TRYWAIT P0, [R0+URZ], R3 ;  /* 0x00000003000075a7 */ /* 0x0044e400080011ff */
[----:B---3--:R-:W-:Y:S05]  /*7690*/  @!P0 NANOSLEEP.SYNCS 0x989680 ;  /* 0x009896800000895d */ /* 0x008fea0003900000 */
[----:B------:R-:W3:Y:S02]  /*76a0*/  @!P0 SYNCS.PHASECHK.TRANS64 P0, [R0+URZ], R3 ;  /* 0x00000003000085a7 */ /* 0x000ee400080010ff */
[----:B---3--:R-:W-:Y:S05]  /*76b0*/  @!P0 BRA `(.L_x_183) ;  /* 0xfffffffc00f08947 */ /* 0x008fea000383ffff */
[----:B------:R-:W-:Y:S05]  /*76c0*/  BRA `(.L_x_184) ;  /* 0xffffffcc002c7947 */ /* 0x000fea000383ffff */
.L_x_84:
[----:B------:R-:W-:-:S07]  /*76d0*/  MOV R0, UR5 ;  /* 0x0000000500007c02 */ /* 0x000fce0008000f00 */
.L_x_185:
[----:B-1----:R1:W2:Y:S02]  /*76e0*/  SYNCS.PHASECHK.TRANS64.TRYWAIT P0, [R0+URZ], R3 ;  /* 0x00000003000075a7 */ /* 0x0022a400080011ff */
[----:B--2---:R-:W-:Y:S05]  /*76f0*/  @!P0 NANOSLEEP.SYNCS 0x989680 ;  /* 0x009896800000895d */ /* 0x004fea0003900000 */
[----:B------:R-:W2:Y:S02]  /*7700*/  @!P0 SYNCS.PHASECHK.TRANS64 P0, [R0+URZ], R3 ;  /* 0x00000003000085a7 */ /* 0x000ea400080010ff */
[----:B--2---:R-:W-:Y:S05]  /*7710*/  @!P0 BRA `(.L_x_185) ;  /* 0xfffffffc00f08947 */ /* 0x004fea000383ffff */
[----:B------:R-:W-:Y:S05]  /*7720*/  BRA `(.L_x_186) ;  /* 0xffffffcc00387947 */ /* 0x000fea000383ffff */
.L_x_85:
[----:B------:R-:W-:-:S07]  /*7730*/  MOV R0, UR5 ;  /* 0x0000000500007c02 */ /* 0x000fce0008000f00 */
.L_x_187:
[----:B-1----:R1:W2:Y:S02]  /*7740*/  SYNCS.PHASECHK.TRANS64.TRYWAIT P0, [R0+URZ], R3 ;  /* 0x00000003000075a7 */ /* 0x0022a400080011ff */
[----:B--2---:R-:W-:Y:S05]  /*7750*/  @!P0 NANOSLEEP.SYNCS 0x989680 ;  /* 0x009896800000895d */ /* 0x004fea0003900000 */
[----:B------:R-:W2:Y:S02]  /*7760*/  @!P0 SYNCS.PHASECHK.TRANS64 P0, [R0+URZ], R3 ;  /* 0x00000003000085a7 */ /* 0x000ea400080010ff */
[----:B--2---:R-:W-:Y:S05]  /*7770*/  @!P0 BRA `(.L_x_187) ;  /* 0xfffffffc00f08947 */ /* 0x004fea000383ffff */
[----:B------:R-:W-:Y:S05]  /*7780*/  BRA `(.L_x_188) ;  /* 0xffffffcc00447947 */ /* 0x000fea000383ffff */
.L_x_86:
[----:B------:R-:W-:-:S07]  /*7790*/  MOV R0, UR7 ;  /* 0x0000000700007c02 */ /* 0x000fce0008000f00 */
.L_x_189:
[----:B-1----:R1:W2:Y:S02]  /*77a0*/  SYNCS.PHASECHK.TRANS64.TRYWAIT P0, [R0+URZ], R3 ;  /* 0x00000003000075a7 */ /* 0x0022a400080011ff */
[----:B--2---:R-:W-:Y:S05]  /*77b0*/  @!P0 NANOSLEEP.SYNCS 0x989680 ;  /* 0x009896800000895d */ /* 0x004fea0003900000 */
[----:B------:R-:W2:Y:S02]  /*77c0*/  @!P0 SYNCS.PHASECHK.TRANS64 P0, [R0+URZ], R3 ;  /* 0x00000003000085a7 */ /* 0x000ea400080010ff */
[----:B--2---:R-:W-:Y:S05]  /*77d0*/  @!P0 BRA `(.L_x_189) ;  /* 0xfffffffc00f08947 */ /* 0x004fea000383ffff */
[----:B------:R-:W-:Y:S05]  /*77e0*/  BRA `(.L_x_190) ;  /* 0xffffffcc00507947 */ /* 0x000fea000383ffff */
.L_x_91:
[----:B--2---:R2:W3:Y:S02]  /*77f0*/  SYNCS.PHASECHK.TRANS64.TRYWAIT P0, [R0+URZ+0x1d0], R3 ;  /* 0x0001d003000075a7 */ /* 0x0044e400080011ff */
[----:B---3--:R-:W-:Y:S05]  /*7800*/  @!P0 NANOSLEEP.SYNCS 0x989680 ;  /* 0x009896800000895d */ /* 0x008fea0003900000 */
[----:B------:R-:W3:Y:S02]  /*7810*/  @!P0 SYNCS.PHASECHK.TRANS64 P0, [R0+URZ+0x1d0], R3 ;  /* 0x0001d003000085a7 */ /* 0x000ee400080010ff */
[----:B---3--:R-:W-:Y:S05]  /*7820*/  @!P0 BRA `(.L_x_91) ;  /* 0xfffffffc00f08947 */ /* 0x008fea000383ffff */
[----:B------:R-:W-:Y:S05]  /*7830*/  BRA `(.L_x_191) ;  /* 0xffffffd000487947 */ /* 0x000fea000383ffff */
.L_x_94:
[----:B------:R-:W-:Y:S07]  /*7840*/  MOV R0, UR13 ;  /* 0x0000000d00007c02 */ /* 0x000fee0008000f00 */
.L_x_192:
[----:B--2---:R2:W3:Y:S02]  /*7850*/  SYNCS.PHASECHK.TRANS64.TRYWAIT P0, [R0+URZ+0x1c8], R3 ;  /* 0x0001c803000075a7 */ /* 0x0044e400080011ff */
[----:B---3--:R-:W-:Y:S05]  /*7860*/  @!P0 NANOSLEEP.SYNCS 0x989680 ;  /* 0x009896800000895d */ /* 0x008fea0003900000 */
[----:B------:R-:W3:Y:S02]  /*7870*/  @!P0 SYNCS.PHASECHK.TRANS64 P0, [R0+URZ+0x1c8], R3 ;  /* 0x0001c803000085a7 */ /* 0x000ee400080010ff */
[----:B---3--:R-:W-:Y:S05]  /*7880*/  @!P0 BRA `(.L_x_192) ;  /* 0xfffffffc00f08947 */ /* 0x008fea000383ffff */
[----:B------:R-:W-:Y:S05]  /*7890*/  BRA `(.L_x_93) ;  /* 0xffffffd400307947 */ /* 0x000fea000383ffff */
.L_x_97:
[----:B------:R-:W-:Y:S07]  /*78a0*/  MOV R0, UR14 ;  /* 0x0000000e00007c02 */ /* 0x000fee0008000f00 */
.L_x_193:
[----:B-1----:R1:W2:Y:S02]  /*78b0*/  SYNCS.PHASECHK.TRANS64.TRYWAIT P2, [R0+URZ+0x1b0], R11 ;  /* 0x0001b00b000075a7 */ /* 0x0022a400080411ff */
[----:B--2---:R-:W-:Y:S05]  /*78c0*/  @!P2 NANOSLEEP.SYNCS 0x989680 ;  /* 0x009896800000a95d */ /* 0x004fea0003900000 */
[----:B------:R-:W2:Y:S02]  /*78d0*/  @!P2 SYNCS.PHASECHK.TRANS64 P2, [R0+URZ+0x1b0], R11 ;  /* 0x0001b00b0000a5a7 */ /* 0x000ea400080410ff */
[----:B--2---:R-:W-:Y:S05]  /*78e0*/  @!P2 BRA `(.L_x_193) ;  /* 0xfffffffc00f0a947 */ /* 0x004fea000383ffff */
[----:B------:R-:W-:Y:S05]  /*78f0*/  BRA `(.L_x_194) ;  /* 0xffffffd400cc7947 */ /* 0x000fea000383ffff */
.L_x_99:
[----:B------:R-:W-:-:S07]  /*7900*/  MOV R0, UR4 ;  /* 0x0000000400007c02 */ /* 0x000fce0008000f00 */
.L_x_195:
[----:B-1----:R1:W3:Y:S02]  /*7910*/  SYNCS.PHASECHK.TRANS64.TRYWAIT P0, [R0+URZ], R3 ;  /* 0x00000003000075a7 */ /* 0x0022e400080011ff */
[----:B---3--:R-:W-:Y:S05]  /*7920*/  @!P0 NANOSLEEP.SYNCS 0x989680 ;  /* 0x009896800000895d */ /* 0x008fea0003900000 */
[----:B------:R-:W3:Y:S02]  /*7930*/  @!P0 SYNCS.PHASECHK.TRANS64 P0, [R0+URZ], R3 ;  /* 0x00000003000085a7 */ /* 0x000ee400080010ff */
[----:B---3--:R-:W-:Y:S05]  /*7940*/  @!P0 BRA `(.L_x_195) ;  /* 0xfffffffc00f08947 */ /* 0x008fea000383ffff */
[----:B------:R-:W-:Y:S05]  /*7950*/  BRA `(.L_x_196) ;  /* 0xffffffd800687947 */ /* 0x000fea000383ffff */
.L_x_101:
[----:B--2---:R2:W4:Y:S02]  /*7960*/  SYNCS.PHASECHK.TRANS64.TRYWAIT P0, [R0+URZ+0x1d0], R3 ;  /* 0x0001d003000075a7 */ /* 0x00452400080011ff */
[----:B----4-:R-:W-:Y:S05]  /*7970*/  @!P0 NANOSLEEP.SYNCS 0x989680 ;  /* 0x009896800000895d */ /* 0x010fea0003900000 */
[----:B------:R-:W4:Y:S02]  /*7980*/  @!P0 SYNCS.PHASECHK.TRANS64 P0, [R0+URZ+0x1d0], R3 ;  /* 0x0001d003000085a7 */ /* 0x000f2400080010ff */
[----:B----4-:R-:W-:Y:S05]  /*7990*/  @!P0 BRA `(.L_x_101) ;  /* 0xfffffffc00f08947 */ /* 0x010fea000383ffff */
[----:B------:R-:W-:Y:S05]  /*79a0*/  BRA `(.L_x_197) ;  /* 0xffffffdc00307947 */ /* 0x000fea000383ffff */
.L_x_107:
[----:B------:R-:W-:Y:S07]  /*79b0*/  MOV R0, UR5 ;  /* 0x0000000500007c02 */ /* 0x000fee0008000f00 */
.L_x_198:
[----:B-1----:R1:W2:Y:S02]  /*79c0*/  SYNCS.PHASECHK.TRANS64.TRYWAIT P0, [R0+URZ+0x1a0], R9 ;  /* 0x0001a009000075a7 */ /* 0x0022a400080011ff */
[----:B--2---:R-:W-:Y:S05]  /*79d0*/  @!P0 NANOSLEEP.SYNCS 0x989680 ;  /* 0x009896800000895d */ /* 0x004fea0003900000 */
[----:B------:R-:W2:Y:S02]  /*79e0*/  @!P0 SYNCS.PHASECHK.TRANS64 P0, [R0+URZ+0x1a0], R9 ;  /* 0x0001a009000085a7 */ /* 0x000ea400080010ff */
[----:B--2---:R-:W-:Y:S05]  /*79f0*/  @!P0 BRA `(.L_x_198) ;  /* 0xfffffffc00f08947 */ /* 0x004fea000383ffff */
[----:B------:R-:W-:Y:S05]  /*7a00*/  BRA `(.L_x_106) ;  /* 0xffffffe400707947 */ /* 0x000fea000383ffff */
.L_x_109:
[----:B------:R-:W-:Y:S07]  /*7a10*/  MOV R0, UR53 ;  /* 0x0000003500007c02 */ /* 0x000fee0008000f00 */
.L_x_199:
[----:B-1----:R1:W3:Y:S02]  /*7a20*/  SYNCS.PHASECHK.TRANS64.TRYWAIT P1, [R0+URZ+0x1f0], R11 ;  /* 0x0001f00b000075a7 */ /* 0x0022e400080211ff */
[----:B---3--:R-:W-:Y:S05]  /*7a30*/  @!P1 NANOSLEEP.SYNCS 0x989680 ;  /* 0x009896800000995d */ /* 0x008fea0003900000 */
[----:B------:R-:W3:Y:S02]  /*7a40*/  @!P1 SYNCS.PHASECHK.TRANS64 P1, [R0+URZ+0x1f0], R11 ;  /* 0x0001f00b000095a7 */ /* 0x000ee400080210ff */
[----:B---3--:R-:W-:Y:S05]  /*7a50*/  @!P1 BRA `(.L_x_199) ;  /* 0xfffffffc00f09947 */ /* 0x008fea000383ffff */
[----:B------:R-:W-:Y:S05]  /*7a60*/  BRA `(.L_x_108) ;  /* 0xffffffe400a87947 */ /* 0x000fea000383ffff */
        .weak           $__internal_0_$__cuda_sm10x_tcgen05_guardrail_trap_col_being_dealloced_not_returned_by_alloc
        .type           $__internal_0_$__cuda_sm10x_tcgen05_guardrail_trap_col_being_dealloced_not_returned_by_alloc,@function
        .size           $__internal_0_$__cuda_sm10x_tcgen05_guardrail_trap_col_being_dealloced_not_returned_by_alloc,($__internal_1_$__cuda_sm10x_tcgen05_guardrail_trap_phase_invalid_during_alloc - $__internal_0_$__cuda_sm10x_tcgen05_guardrail_trap_col_being_dealloced_not_returned_by_alloc)
$__internal_0_$__cuda_sm10x_tcgen05_guardrail_trap_col_being_dealloced_not_returned_by_alloc:
[----:B------:R-:W-:Y:S05]  /*7a70*/  BPT.TRAP 0x1 ;  /* 0x000000040000795c */ /* 0x000fea0000300000 */
[----:B------:R-:W-:-:S04]  /*7a80*/  HFMA2 R3, -RZ, RZ, 0, 0 ;  /* 0x00000000ff037431 */ /* 0x000fc800000001ff */
[----:B------:R-:W-:Y:S05]  /*7a90*/  RET.REL.NODEC R2 `(_ZN7cutlass13device_kernelINS_4gemm6kernel13GemmUniversalIN4cute5tupleIJiiiiEEENS1_10collective13CollectiveMmaINS1_35MainloopSm100TmaUmmaWarpSpecializedILi26ELi2ELi4ENS5_IJNS4_1CILi1EEESB_SB_EEEEENS5_IJNSA_ILi128EEENSA_ILi8EEENSA_ILi32EEEEEENS_10bfloat16_tENS5_IJlSB_lEEESI_SJ_NS4_8TiledMMAINS4_8MMA_AtomIJNS4_20SM100_MMA_F16BF16_SSISI_SI_fLi128ELi8ELNS4_4UMMA5MajorE0ELSO_0ELNSN_7ScaleInE0ELSP_0EEEEEENS4_6LayoutISC_NS5_IJNSA_ILi0EEEST_ST_EEEEENS5_IJNS4_10UnderscoreESW_SW_EEEEENS4_13SM90_TMA_LOADENS4_14ComposedLayoutINS4_7SwizzleILi2ELi4ELi3EEENS4_18smem_ptr_flag_bitsILi16EEENSS_INS5_IJSF_SG_EEENS5_IJSG_SB_EEEEEEEvNS4_8identityESZ_S18_vS19_EENS_8epilogue10collective18CollectiveEpilogueINS1B_23Sm100TmaWarpSpecializedILi2ELi1ELi8ELb1ELb0EEEJSH_NS5_IJNSS_ISE_SB_EENSS_ISF_SB_EEEEESI_SJ_SI_SJ_NS1B_6fusion15FusionCallbacksIS1F_NS1J_17LinearCombinationISI_fSI_fLNS_15FloatRoundStyleE2EEESH_S1I_JEEENS4_5SM1004TMEM4LOAD25SM100_TMEM_LOAD_32dp32b8xESZ_NS10_INS11_ILi0ELi4ELi3EEES14_NSS_INS5_IJSF_SF_EEENS5_IJSF_SB_EEEEEEENS4_39AutoVectorizingCopyWithAssumedAlignmentILi128EEENS4_14SM90_TMA_STOREES1X_S1Z_S1Z_EEEvvEEEEvNT_6ParamsE) ;  /* 0xffffff8402587950 */ /* 0x000fea0003c3ffff */
        .weak           $__internal_1_$__cuda_sm10x_tcgen05_guardrail_trap_phase_invalid_during_alloc
        .type           $__internal_1_$__cuda_sm10x_tcgen05_guardrail_trap_phase_invalid_during_alloc,@function
        .size           $__internal_1_$__cuda_sm10x_tcgen05_guardrail_trap_phase_invalid_during_alloc,($__internal_2_$__cuda_sm10x_tcgen05_guardrail_trap_unallocated_columns_being_dealloced - $__internal_1_$__cuda_sm10x_tcgen05_guardrail_trap_phase_invalid_during_alloc)
$__internal_1_$__cuda_sm10x_tcgen05_guardrail_trap_phase_invalid_during_alloc:
[----:B------:R-:W-:Y:S05]  /*7aa0*/  BPT.TRAP 0x1 ;  /* 0x000000040000795c */ /* 0x000fea0000300000 */
[----:B------:R-:W-:-:S04]  /*7ab0*/  MOV R3, 0x0 ;  /* 0x0000000000037802 */ /* 0x000fc80000000f00 */
[----:B------:R-:W-:Y:S05]  /*7ac0*/  RET.REL.NODEC R2 `(_ZN7cutlass13device_kernelINS_4gemm6kernel13GemmUniversalIN4cute5tupleIJiiiiEEENS1_10collective13CollectiveMmaINS1_35MainloopSm100TmaUmmaWarpSpecializedILi26ELi2ELi4ENS5_IJNS4_1CILi1EEESB_SB_EEEEENS5_IJNSA_ILi128EEENSA_ILi8EEENSA_ILi32EEEEEENS_10bfloat16_tENS5_IJlSB_lEEESI_SJ_NS4_8TiledMMAINS4_8MMA_AtomIJNS4_20SM100_MMA_F16BF16_SSISI_SI_fLi128ELi8ELNS4_4UMMA5MajorE0ELSO_0ELNSN_7ScaleInE0ELSP_0EEEEEENS4_6LayoutISC_NS5_IJNSA_ILi0EEEST_ST_EEEEENS5_IJNS4_10UnderscoreESW_SW_EEEEENS4_13SM90_TMA_LOADENS4_14ComposedLayoutINS4_7SwizzleILi2ELi4ELi3EEENS4_18smem_ptr_flag_bitsILi16EEENSS_INS5_IJSF_SG_EEENS5_IJSG_SB_EEEEEEEvNS4_8identityESZ_S18_vS19_EENS_8epilogue10collective18CollectiveEpilogueINS1B_23Sm100TmaWarpSpecializedILi2ELi1ELi8ELb1ELb0EEEJSH_NS5_IJNSS_ISE_SB_EENSS_ISF_SB_EEEEESI_SJ_SI_SJ_NS1B_6fusion15FusionCallbacksIS1F_NS1J_17LinearCombinationISI_fSI_fLNS_15FloatRoundStyleE2EEESH_S1I_JEEENS4_5SM1004TMEM4LOAD25SM100_TMEM_LOAD_32dp32b8xESZ_NS10_INS11_ILi0ELi4ELi3EEES14_NSS_INS5_IJSF_SF_EEENS5_IJSF_SB_EEEEEEENS4_39AutoVectorizingCopyWithAssumedAlignmentILi128EEENS4_14SM90_TMA_STOREES1X_S1Z_S1Z_EEEvvEEEEvNT_6ParamsE) ;  /* 0xffffff84024c7950 */ /* 0x000fea0003c3ffff */
        .weak           $__internal_2_$__cuda_sm10x_tcgen05_guardrail_trap_unallocated_columns_being_dealloced
        .type           $__internal_2_$__cuda_sm10x_tcgen05_guardrail_trap_unallocated_columns_being_dealloced,@function
        .size           $__internal_2_$__cuda_sm10x_tcgen05_guardrail_trap_unallocated_columns_being_dealloced,(.L_x_201 - $__internal_2_$__cuda_sm10x_tcgen05_guardrail_trap_unallocated_columns_being_dealloced)
$__internal_2_$__cuda_sm10x_tcgen05_guardrail_trap_unallocated_columns_being_dealloced:
[----:B------:R-:W-:Y:S05]  /*7ad0*/  BPT.TRAP 0x1 ;  /* 0x000000040000795c */ /* 0x000fea0000300000 */
[----:B------:R-:W-:-:S04]  /*7ae0*/  HFMA2 R3, -RZ, RZ, 0, 0 ;  /* 0x00000000ff037431 */ /* 0x000fc800000001ff */
[----:B------:R-:W-:Y:S05]  /*7af0*/  RET.REL.NODEC R2 `(_ZN7cutlass13device_kernelINS_4gemm6kernel13GemmUniversalIN4cute5tupleIJiiiiEEENS1_10collective13CollectiveMmaINS1_35MainloopSm100TmaUmmaWarpSpecializedILi26ELi2ELi4ENS5_IJNS4_1CILi1EEESB_SB_EEEEENS5_IJNSA_ILi128EEENSA_ILi8EEENSA_ILi32EEEEEENS_10bfloat16_tENS5_IJlSB_lEEESI_SJ_NS4_8TiledMMAINS4_8MMA_AtomIJNS4_20SM100_MMA_F16BF16_SSISI_SI_fLi128ELi8ELNS4_4UMMA5MajorE0ELSO_0ELNSN_7ScaleInE0ELSP_0EEEEEENS4_6LayoutISC_NS5_IJNSA_ILi0EEEST_ST_EEEEENS5_IJNS4_10UnderscoreESW_SW_EEEEENS4_13SM90_TMA_LOADENS4_14ComposedLayoutINS4_7SwizzleILi2ELi4ELi3EEENS4_18smem_ptr_flag_bitsILi16EEENSS_INS5_IJSF_SG_EEENS5_IJSG_SB_EEEEEEEvNS4_8identityESZ_S18_vS19_EENS_8epilogue10collective18CollectiveEpilogueINS1B_23Sm100TmaWarpSpecializedILi2ELi1ELi8ELb1ELb0EEEJSH_NS5_IJNSS_ISE_SB_EENSS_ISF_SB_EEEEESI_SJ_SI_SJ_NS1B_6fusion15FusionCallbacksIS1F_NS1J_17LinearCombinationISI_fSI_fLNS_15FloatRoundStyleE2EEESH_S1I_JEEENS4_5SM1004TMEM4LOAD25SM100_TMEM_LOAD_32dp32b8xESZ_NS10_INS11_ILi0ELi4ELi3EEES14_NSS_INS5_IJSF_SF_EEENS5_IJSF_SB_EEEEEEENS4_39AutoVectorizingCopyWithAssumedAlignmentILi128EEENS4_14SM90_TMA_STOREES1X_S1Z_S1Z_EEEvvEEEEvNT_6ParamsE) ;  /* 0xffffff8402407950 */ /* 0x000fea0003c3ffff */
.L_x_200:
[----:B------:R-:W-:-:S00]  /*7b00*/  BRA `(.L_x_200) ;  /* 0xfffffffc00fc7947 */ /* 0x000fc0000383ffff */
[----:B------:R-:W-:-:S00]  /*7b10*/  NOP ;  /* 0x0000000000007918 */ /* 0x000fc00000000000 */
        /* <DEDUP_REMOVED lines=14> */
.L_x_201:


//--------------------- .nv.global.init           --------------------------
	.section	.nv.global.init,"aw",@progbits
.nv.global.init:
	.type		$str$26,@object
	.size		$str$26,($str$25 - $str$26)
$str$26:
        /*0000*/ 	.byte	0x2f, 0x74, 0x6d, 0x70, 0x2f, 0x63, 0x75, 0x74, 0x6c, 0x61, 0x73, 0x73, 0x5f, 0x73, 0x77, 0x65
        /*0010*/ 	.byte	0x65, 0x70, 0x5f, 0x73, 0x72, 0x63, 0x2f, 0x69, 0x6e, 0x63, 0x6c, 0x75, 0x64, 0x65, 0x2f, 0x63
        /*0020*/ 	.byte	0x75, 0x74, 0x65, 0x2f, 0x61, 0x74, 0x6f, 0x6d, 0x2f, 0x63, 0x6f, 0x70, 0x79, 0x5f, 0x74, 0x72
        /*0030*/ 	.byte	0x61, 0x69, 0x74, 0x73, 0x5f, 0x73, 0x6d, 0x31, 0x30, 0x30, 0x2e, 0x68, 0x70, 0x70, 0x00
	.type		$str$25,@object
	.size		$str$25,(__unnamed_1 - $str$25)
$str$25:
        /*003f*/ 	.byte	0x28, 0x28, 0x75, 0x69, 0x6e, 0x74, 0x33, 0x32, 0x5f, 0x74, 0x28, 0x74, 0x68, 0x72, 0x65, 0x61
        /*004f*/ 	.byte	0x64, 0x49, 0x64, 0x78, 0x2e, 0x78, 0x29, 0x20, 0x2f, 0x20, 0x33, 0x32, 0x29, 0x20, 0x25, 0x20
        /*005f*/ 	.byte	0x34, 0x29, 0x20, 0x3d, 0x3d, 0x20, 0x28, 0x28, 0x28, 0x74, 0x6d, 0x65, 0x6d, 0x5f, 0x61, 0x64
        /*006f*/ 	.byte	0x64, 0x72, 0x20, 0x3e, 0x3e, 0x20, 0x31, 0x36, 0x29, 0x20, 0x2f, 0x20, 0x33, 0x32, 0x29, 0x20
        /*007f*/ 	.byte	0x25, 0x20, 0x34, 0x29, 0x00
	.type		__unnamed_1,@object
	.size		__unnamed_1,(.L_1 - __unnamed_1)
__unnamed_1:
        /*0084*/ 	.byte	0x63, 0x6f, 0x6e, 0x73, 0x74, 0x65, 0x78, 0x70, 0x72, 0x20, 0x76, 0x6f, 0x69, 0x64, 0x20, 0x63
        /* <DEDUP_REMOVED lines=36> */
        /*02d4*/ 	.byte	0x30, 0x3e, 0x3e, 0x3e, 0x3e, 0x5d, 0x00
.L_1:


//--------------------- .nv.shared._ZN7cutlass13device_kernelINS_4gemm6kernel13GemmUniversalIN4cute5tupleIJiiiiEEENS1_10collective13CollectiveMmaINS1_35MainloopSm100TmaUmmaWarpSpecializedILi26ELi2ELi4ENS5_IJNS4_1CILi1EEESB_SB_EEEEENS5_IJNSA_ILi128EEENSA_ILi8EEENSA_ILi32EEEEEENS_10bfloat16_tENS5_IJlSB_lEEESI_SJ_NS4_8TiledMMAINS4_8MMA_AtomIJNS4_20SM100_MMA_F16BF16_SSISI_SI_fLi128ELi8ELNS4_4UMMA5MajorE0ELSO_0ELNSN_7ScaleInE0ELSP_0EEEEEENS4_6LayoutISC_NS5_IJNSA_ILi0EEEST_ST_EEEEENS5_IJNS4_10UnderscoreESW_SW_EEEEENS4_13SM90_TMA_LOADENS4_14ComposedLayoutINS4_7SwizzleILi2ELi4ELi3EEENS4_18smem_ptr_flag_bitsILi16EEENSS_INS5_IJSF_SG_EEENS5_IJSG_SB_EEEEEEEvNS4_8identityESZ_S18_vS19_EENS_8epilogue10collective18CollectiveEpilogueINS1B_23Sm100TmaWarpSpecializedILi2ELi1ELi8ELb1ELb0EEEJSH_NS5_IJNSS_ISE_SB_EENSS_ISF_SB_EEEEESI_SJ_SI_SJ_NS1B_6fusion15FusionCallbacksIS1F_NS1J_17LinearCombinationISI_fSI_fLNS_15FloatRoundStyleE2EEESH_S1I_JEEENS4_5SM1004TMEM4LOAD25SM100_TMEM_LOAD_32dp32b8xESZ_NS10_INS11_ILi0ELi4ELi3EEES14_NSS_INS5_IJSF_SF_EEENS5_IJSF_SB_EEEEEEENS4_39AutoVectorizingCopyWithAssumedAlignmentILi128EEENS4_14SM90_TMA_STOREES1X_S1Z_S1Z_EEEvvEEEEvNT_6ParamsE --------------------------
	.section	.nv.shared._ZN7cutlass13device_kernelINS_4gemm6kernel13GemmUniversalIN4cute5tupleIJiiiiEEENS1_10collective13CollectiveMmaINS1_35MainloopSm100TmaUmmaWarpSpecializedILi26ELi2ELi4ENS5_IJNS4_1CILi1EEESB_SB_EEEEENS5_IJNSA_ILi128EEENSA_ILi8EEENSA_ILi32EEEEEENS_10bfloat16_tENS5_IJlSB_lEEESI_SJ_NS4_8TiledMMAINS4_8MMA_AtomIJNS4_20SM100_MMA_F16BF16_SSISI_SI_fLi128ELi8ELNS4_4UMMA5MajorE0ELSO_0ELNSN_7ScaleInE0ELSP_0EEEEEENS4_6LayoutISC_NS5_IJNSA_ILi0EEEST_ST_EEEEENS5_IJNS4_10UnderscoreESW_SW_EEEEENS4_13SM90_TMA_LOADENS4_14ComposedLayoutINS4_7SwizzleILi2ELi4ELi3EEENS4_18smem_ptr_flag_bitsILi16EEENSS_INS5_IJSF_SG_EEENS5_IJSG_SB_EEEEEEEvNS4_8identityESZ_S18_vS19_EENS_8epilogue10collective18CollectiveEpilogueINS1B_23Sm100TmaWarpSpecializedILi2ELi1ELi8ELb1ELb0EEEJSH_NS5_IJNSS_ISE_SB_EENSS_ISF_SB_EEEEESI_SJ_SI_SJ_NS1B_6fusion15FusionCallbacksIS1F_NS1J_17LinearCombinationISI_fSI_fLNS_15FloatRoundStyleE2EEESH_S1I_JEEENS4_5SM1004TMEM4LOAD25SM100_TMEM_LOAD_32dp32b8xESZ_NS10_INS11_ILi0ELi4ELi3EEES14_NSS_INS5_IJSF_SF_EEENS5_IJSF_SB_EEEEEEENS4_39AutoVectorizingCopyWithAssumedAlignmentILi128EEENS4_14SM90_TMA_STOREES1X_S1Z_S1Z_EEEvvEEEEvNT_6ParamsE,"aw",@nobits
	.sectionflags	@""
	.align	16
	.zero		1024


//--------------------- .nv.shared.reserved.0     --------------------------
	.section	.nv.shared.reserved.0,"aw",@nobits
	.weak		__nv_reservedSMEM_offset_0_alias
	.size		__nv_reservedSMEM_offset_0_alias, 0, 64
	.other		__nv_reservedSMEM_offset_0_alias,@"STO_CUDA_RESERVED_SHARED STV_DEFAULT"
__nv_reservedSMEM_offset_0_alias:
	.zero		0
.nv.shared.reserved.0:
	.zero		64
	.weak		__nv_reservedSMEM_tcgen05_partition
	.type		__nv_reservedSMEM_tcgen05_partition,@object
	.size		__nv_reservedSMEM_tcgen05_partition,(.L_0 - __nv_reservedSMEM_tcgen05_partition)
__nv_reservedSMEM_tcgen05_partition:
	.zero		32
.L_0:


//--------------------- .nv.global                --------------------------
	.section	.nv.global,"aw",@nobits
.nv.global:
	.type		_ZN39_INTERNAL_a170df63_4_k_cu_673b7046_97704cute1_E,@object
	.size		_ZN39_INTERNAL_a170df63_4_k_cu_673b7046_97704cute1_E,(_ZN39_INTERNAL_a170df63_4_k_cu_673b7046_97704cuda3std3__45__cpo6cbeginE - _ZN39_INTERNAL_a170df63_4_k_cu_673b7046_97704cute1_E)
_ZN39_INTERNAL_a170df63_4_k_cu_673b7046_97704cute1_E:
	.zero		1
	.type		_ZN39_INTERNAL_a170df63_4_k_cu_673b7046_97704cuda3std3__45__cpo6cbeginE,@object
	.size		_ZN39_INTERNAL_a170df63_4_k_cu_673b7046_97704cuda3std3__45__cpo6cbeginE,(_ZN39_INTERNAL_a170df63_4_k_cu_673b7046_97704cuda3std3__48in_placeE - _ZN39_INTERNAL_a170df63_4_k_cu_673b7046_97704cuda3std3__45__cpo6cbeginE)
_ZN39_INTERNAL_a170df63_4_k_cu_673b7046_97704cuda3std3__45__cpo6cbeginE:
	.zero		1
	.type		_ZN39_INTERNAL_a170df63_4_k_cu_673b7046_97704cuda3std3__48in_placeE,@object
	.size		_ZN39_INTERNAL_a170df63_4_k_cu_673b7046_97704cuda3std3__48in_placeE,(_ZN39_INTERNAL_a170df63_4_k_cu_673b7046_97704cuda3std6ranges3__45__cpo9iter_moveE - _ZN39_INTERNAL_a170df63_4_k_cu_673b7046_97704cuda3std3__48in_placeE)
_ZN39_INTERNAL_a170df63_4_k_cu_673b7046_97704cuda3std3__48in_placeE:
	.zero		1
	.type		_ZN39_INTERNAL_a170df63_4_k_cu_673b7046_97704cuda3std6ranges3__45__cpo9iter_moveE,@object
	.size		_ZN39_INTERNAL_a170df63_4_k_cu_673b7046_97704cuda3std6ranges3__45__cpo9iter_moveE,(_ZN39_INTERNAL_a170df63_4_k_cu_673b7046_97704cuda3std3__45__cpo5beginE - _ZN39_INTERNAL_a170df63_4_k_cu_673b7046_97704cuda3std6ranges3__45__cpo9iter_moveE)
_ZN39_INTERNAL_a170df63_4_k_cu_673b7046_97704cuda3std6ranges3__45__cpo9iter_moveE:
	.zero		1
	.type		_ZN39_INTERNAL_a170df63_4_k_cu_673b7046_97704cuda3std3__45__cpo5beginE,@object
	.size		_ZN39_INTERNAL_a170df63_4_k_cu_673b7046_97704cuda3std3__45__cpo5beginE,(_ZN39_INTERNAL_a170df63_4_k_cu_673b7046_97704cuda3std3__441_GLOBAL__N__a170df63_4_k_cu_673b7046_97706ignoreE - _ZN39_INTERNAL_a170df63_4_k_cu_673b7046_97704cuda3std3__45__cpo5beginE)
_ZN39_INTERNAL_a170df63_4_k_cu_673b7046_97704cuda3std3__45__cpo5beginE:
	.zero		1
	.type		_ZN39_INTERNAL_a170df63_4_k_cu_673b7046_97704cuda3std3__441_GLOBAL__N__a170df63_4_k_cu_673b7046_97706ignoreE,@object
	.size		_ZN39_INTERNAL_a170df63_4_k_cu_673b7046_97704cuda3std3__441_GLOBAL__N__a170df63_4_k_cu_673b7046_97706ignoreE,(_ZN39_INTERNAL_a170df63_4_k_cu_673b7046_97704cute7productE - _ZN39_INTERNAL_a170df63_4_k_cu_673b7046_97704cuda3std3__441_GLOBAL__N__a170df63_4_k_cu_673b7046_97706ignoreE)
_ZN39_INTERNAL_a170df63_4_k_cu_673b7046_97704cuda3std3__441_GLOBAL__N__a170df63_4_k_cu_673b7046_97706ignoreE:
	.zero		1
	.type		_ZN39_INTERNAL_a170df63_4_k_cu_673b7046_97704cute7productE,@object
	.size		_ZN39_INTERNAL_a170df63_4_k_cu_673b7046_97704cute7productE,(_ZN39_INTERNAL_a170df63_4_k_cu_673b7046_97704cuda3std3__45__cpo3endE - _ZN39_INTERNAL_a170df63_4_k_cu_673b7046_97704cute7productE)
_ZN39_INTERNAL_a170df63_4_k_cu_673b7046_97704cute7productE:
	.zero		1
	.type		_ZN39_INTERNAL_a170df63_4_k_cu_673b7046_97704cuda3std3__45__cpo3endE,@object
	.size		_ZN39_INTERNAL_a170df63_4_k_cu_673b7046_97704cuda3std3__45__cpo3endE,(_ZN39_INTERNAL_a170df63_4_k_cu_673b7046_97704cuda3std3__419piecewise_constructE - _ZN39_INTERNAL_a170df63_4_k_cu_673b7046_97704cuda3std3__45__cpo3endE)
_ZN39_INTERNAL_a170df63_4_k_cu_673b7046_97704cuda3std3__45__cpo3endE:
	.zero		1
	.type		_ZN39_INTERNAL_a170df63_4_k_cu_673b7046_97704cuda3std3__419piecewise_constructE,@object
	.size		_ZN39_INTERNAL_a170df63_4_k_cu_673b7046_97704cuda3std3__419piecewise_constructE,(_ZN39_INTERNAL_a170df63_4_k_cu_673b7046_97704cuda3std3__45__cpo4cendE - _ZN39_INTERNAL_a170df63_4_k_cu_673b7046_97704cuda3std3__419piecewise_constructE)
_ZN39_INTERNAL_a170df63_4_k_cu_673b7046_97704cuda3std3__419piecewise_constructE:
	.zero		1
	.type		_ZN39_INTERNAL_a170df63_4_k_cu_673b7046_97704cuda3std3__45__cpo4cendE,@object
	.size		_ZN39_INTERNAL_a170df63_4_k_cu_673b7046_97704cuda3std3__45__cpo4cendE,(_ZN39_INTERNAL_a170df63_4_k_cu_673b7046_97704cuda3std6ranges3__45__cpo4swapE - _ZN39_INTERNAL_a170df63_4_k_cu_673b7046_97704cuda3std3__45__cpo4cendE)
_ZN39_INTERNAL_a170df63_4_k_cu_673b7046_97704cuda3std3__45__cpo4cendE:
	.zero		1
	.type		_ZN39_INTERNAL_a170df63_4_k_cu_673b7046_97704cuda3std6ranges3__45__cpo4swapE,@object
	.size		_ZN39_INTERNAL_a170df63_4_k_cu_673b7046_97704cuda3std6ranges3__45__cpo4swapE,(.L_9 - _ZN39_INTERNAL_a170df63_4_k_cu_673b7046_97704cuda3std6ranges3__45__cpo4swapE)
_ZN39_INTERNAL_a170df63_4_k_cu_673b7046_97704cuda3std6ranges3__45__cpo4swapE:
	.zero		1
.L_9:


//--------------------- .nv.constant0._ZN7cutlass13device_kernelINS_4gemm6kernel13GemmUniversalIN4cute5tupleIJiiiiEEENS1_10collective13CollectiveMmaINS1_35MainloopSm100TmaUmmaWarpSpecializedILi26ELi2ELi4ENS5_IJNS4_1CILi1EEESB_SB_EEEEENS5_IJNSA_ILi128EEENSA_ILi8EEENSA_ILi32EEEEEENS_10bfloat16_tENS5_IJlSB_lEEESI_SJ_NS4_8TiledMMAINS4_8MMA_AtomIJNS4_20SM100_MMA_F16BF16_SSISI_SI_fLi128ELi8ELNS4_4UMMA5MajorE0ELSO_0ELNSN_7ScaleInE0ELSP_0EEEEEENS4_6LayoutISC_NS5_IJNSA_ILi0EEEST_ST_EEEEENS5_IJNS4_10UnderscoreESW_SW_EEEEENS4_13SM90_TMA_LOADENS4_14ComposedLayoutINS4_7SwizzleILi2ELi4ELi3EEENS4_18smem_ptr_flag_bitsILi16EEENSS_INS5_IJSF_SG_EEENS5_IJSG_SB_EEEEEEEvNS4_8identityESZ_S18_vS19_EENS_8epilogue10collective18CollectiveEpilogueINS1B_23Sm100TmaWarpSpecializedILi2ELi1ELi8ELb1ELb0EEEJSH_NS5_IJNSS_ISE_SB_EENSS_ISF_SB_EEEEESI_SJ_SI_SJ_NS1B_6fusion15FusionCallbacksIS1F_NS1J_17LinearCombinationISI_fSI_fLNS_15FloatRoundStyleE2EEESH_S1I_JEEENS4_5SM1004TMEM4LOAD25SM100_TMEM_LOAD_32dp32b8xESZ_NS10_INS11_ILi0ELi4ELi3EEES14_NSS_INS5_IJSF_SF_EEENS5_IJSF_SB_EEEEEEENS4_39AutoVectorizingCopyWithAssumedAlignmentILi128EEENS4_14SM90_TMA_STOREES1X_S1Z_S1Z_EEEvvEEEEvNT_6ParamsE --------------------------
	.section	.nv.constant0._ZN7cutlass13device_kernelINS_4gemm6kernel13GemmUniversalIN4cute5tupleIJiiiiEEENS1_10collective13CollectiveMmaINS1_35MainloopSm100TmaUmmaWarpSpecializedILi26ELi2ELi4ENS5_IJNS4_1CILi1EEESB_SB_EEEEENS5_IJNSA_ILi128EEENSA_ILi8EEENSA_ILi32EEEEEENS_10bfloat16_tENS5_IJlSB_lEEESI_SJ_NS4_8TiledMMAINS4_8MMA_AtomIJNS4_20SM100_MMA_F16BF16_SSISI_SI_fLi128ELi8ELNS4_4UMMA5MajorE0ELSO_0ELNSN_7ScaleInE0ELSP_0EEEEEENS4_6LayoutISC_NS5_IJNSA_ILi0EEEST_ST_EEEEENS5_IJNS4_10UnderscoreESW_SW_EEEEENS4_13SM90_TMA_LOADENS4_14ComposedLayoutINS4_7SwizzleILi2ELi4ELi3EEENS4_18smem_ptr_flag_bitsILi16EEENSS_INS5_IJSF_SG_EEENS5_IJSG_SB_EEEEEEEvNS4_8identityESZ_S18_vS19_EENS_8epilogue10collective18CollectiveEpilogueINS1B_23Sm100TmaWarpSpecializedILi2ELi1ELi8ELb1ELb0EEEJSH_NS5_IJNSS_ISE_SB_EENSS_ISF_SB_EEEEESI_SJ_SI_SJ_NS1B_6fusion15FusionCallbacksIS1F_NS1J_17LinearCombinationISI_fSI_fLNS_15FloatRoundStyleE2EEESH_S1I_JEEENS4_5SM1004TMEM4LOAD25SM100_TMEM_LOAD_32dp32b8xESZ_NS10_INS11_ILi0ELi4ELi3EEES14_NSS_INS5_IJSF_SF_EEENS5_IJSF_SB_EEEEEEENS4_39AutoVectorizingCopyWithAssumedAlignmentILi128EEENS4_14SM90_TMA_STOREES1X_S1Z_S1Z_EEEvvEEEEvNT_6ParamsE,"a",@progbits
	.sectionflags	@""
	.align	4
.nv.constant0._ZN7cutlass13device_kernelINS_4gemm6kernel13GemmUniversalIN4cute5tupleIJiiiiEEENS1_10collective13CollectiveMmaINS1_35MainloopSm100TmaUmmaWarpSpecializedILi26ELi2ELi4ENS5_IJNS4_1CILi1EEESB_SB_EEEEENS5_IJNSA_ILi128EEENSA_ILi8EEENSA_ILi32EEEEEENS_10bfloat16_tENS5_IJlSB_lEEESI_SJ_NS4_8TiledMMAINS4_8MMA_AtomIJNS4_20SM100_MMA_F16BF16_SSISI_SI_fLi128ELi8ELNS4_4UMMA5MajorE0ELSO_0ELNSN_7ScaleInE0ELSP_0EEEEEENS4_6LayoutISC_NS5_IJNSA_ILi0EEEST_ST_EEEEENS5_IJNS4_10UnderscoreESW_SW_EEEEENS4_13SM90_TMA_LOADENS4_14ComposedLayoutINS4_7SwizzleILi2ELi4ELi3EEENS4_18smem_ptr_flag_bitsILi16EEENSS_INS5_IJSF_SG_EEENS5_IJSG_SB_EEEEEEEvNS4_8identityESZ_S18_vS19_EENS_8epilogue10collective18CollectiveEpilogueINS1B_23Sm100TmaWarpSpecializedILi2ELi1ELi8ELb1ELb0EEEJSH_NS5_IJNSS_ISE_SB_EENSS_ISF_SB_EEEEESI_SJ_SI_SJ_NS1B_6fusion15FusionCallbacksIS1F_NS1J_17LinearCombinationISI_fSI_fLNS_15FloatRoundStyleE2EEESH_S1I_JEEENS4_5SM1004TMEM4LOAD25SM100_TMEM_LOAD_32dp32b8xESZ_NS10_INS11_ILi0ELi4ELi3EEES14_NSS_INS5_IJSF_SF_EEENS5_IJSF_SB_EEEEEEENS4_39AutoVectorizingCopyWithAssumedAlignmentILi128EEENS4_14SM90_TMA_STOREES1X_S1Z_S1Z_EEEvvEEEEvNT_6ParamsE:
	.zero		2944


//--------------------- SYMBOLS --------------------------

	.type		.nv.reservedSmem.offset0,@object
	.size		.nv.reservedSmem.offset0,0x4
	.type		.nv.reservedSmem.cap,@object
	.size		.nv.reservedSmem.cap,0x4
	.type		__assertfail,@function
